// auto-generated by cutlass_sweep.gemm — config: {"arch": "sm_90", "cluster_m": 2, "cluster_n": 2, "dtype": "int8", "stages": 0, "tile_k": 64, "tile_m": 256, "tile_n": 64}
#include "cutlass/cutlass.h"
#include "cutlass/gemm/collective/collective_builder.hpp"
#include "cutlass/gemm/device/gemm_universal_adapter.h"
#include "cutlass/gemm/kernel/gemm_universal.hpp"
#include "cutlass/epilogue/collective/collective_builder.hpp"

using ElemA = int8_t;
using ElemB = int8_t;
using ElemCD = int8_t;
using Acc  = int32_t;
using TileShape    = cute::Shape<cute::_256, cute::_64, cute::_64>;
using ClusterShape = cute::Shape<cute::_2, cute::_2, cute::_1>;

using CollectiveEpilogue = typename cutlass::epilogue::collective::CollectiveBuilder<
    cutlass::arch::Sm90, cutlass::arch::OpClassTensorOp,
    TileShape, ClusterShape,
    cutlass::epilogue::collective::EpilogueTileAuto,
    Acc, Acc,
    ElemCD, cutlass::layout::RowMajor, 128 / cutlass::sizeof_bits<ElemCD>::value,
    ElemCD, cutlass::layout::RowMajor, 128 / cutlass::sizeof_bits<ElemCD>::value,
    cutlass::epilogue::collective::EpilogueScheduleAuto
  >::CollectiveOp;

using CollectiveMainloop = typename cutlass::gemm::collective::CollectiveBuilder<
    cutlass::arch::Sm90, cutlass::arch::OpClassTensorOp,
    ElemA, cutlass::layout::RowMajor, 128 / cutlass::sizeof_bits<ElemA>::value,
    ElemB, cutlass::layout::ColumnMajor, 128 / cutlass::sizeof_bits<ElemB>::value,
    Acc,
    TileShape, ClusterShape,
    cutlass::gemm::collective::StageCountAutoCarveout<static_cast<int>(sizeof(typename CollectiveEpilogue::SharedStorage))>,
    cutlass::gemm::collective::KernelScheduleAuto
  >::CollectiveOp;

using GemmKernel = cutlass::gemm::kernel::GemmUniversal<
    cute::Shape<int,int,int,int>,
    CollectiveMainloop,
    CollectiveEpilogue
>;
using Gemm = cutlass::gemm::device::GemmUniversalAdapter<GemmKernel>;

// Force the device kernel symbol into the cubin without needing a host main.
auto* _anchor = &cutlass::device_kernel<GemmKernel>;


// ===== COMPILED SASS (sm_90a) =====

	.target	sm_90a

	.elftype	@"ET_EXEC"


//--------------------- .note.nv.tkinfo           --------------------------
	.section	.note.nv.tkinfo,"",@"SHT_NOTE"
	.sectionflags	@"SHF_NOTE_NV_TKINFO"
	.tkinfo
        /*0018*/ 	.word	0x00000002
        /*0030*/ 	.string	""
        /*0030*/ 	.string	"ptxas"
        /*0030*/ 	.string	"Cuda compilation tools, release 13.0, V13.0.88"
        /*0030*/ 	.string	"Build cuda_13.0.r13.0/compiler.36424714_0"
        /*0030*/ 	.string	"-arch sm_90a -m 64 "



//--------------------- .note.nv.cuinfo           --------------------------
	.section	.note.nv.cuinfo,"",@"SHT_NOTE"
	.sectionflags	@"SHF_NOTE_NV_CUINFO"
        /*0018*/ 	.short	0x0002
        /*001a*/ 	.short	0x005a
        /*001c*/ 	.short	0x0082
	.zero		2


//--------------------- .nv.info                  --------------------------
	.section	.nv.info,"",@"SHT_CUDA_INFO"
	.align	4


	//----- nvinfo : EIATTR_REGCOUNT
	.align		4
        /*0000*/ 	.byte	0x04, 0x2f
        /*0002*/ 	.short	(.L_15 - .L_14)
	.align		4
.L_14:
        /*0004*/ 	.word	index@(_ZN7cutlass13device_kernelINS_4gemm6kernel13GemmUniversalIN4cute5tupleIJiiiiEEENS1_10collective13CollectiveMmaINS1_34MainloopSm90TmaGmmaWarpSpecializedILi11ENS5_IJNS4_1CILi2EEESB_NSA_ILi1EEEEEENS1_35KernelTmaWarpSpecializedCooperativeEEENS5_IJNSA_ILi256EEENSA_ILi64EEESH_EEEaNS5_IJlSC_lEEEaSJ_NS4_8TiledMMAINS4_8MMA_AtomIJNS4_4SM904GMMA26MMA_64x64x32_S32S8S8_SS_TNEEEENS4_6LayoutINS5_IJSB_SC_SC_EEENS5_IJSC_NSA_ILi0EEESS_EEEEENS5_IJNS4_10UnderscoreESV_SV_EEEEENS4_23SM90_TMA_LOAD_MULTICASTENS4_14ComposedLayoutINS4_7SwizzleILi2ELi4ELi3EEENS4_18smem_ptr_flag_bitsILi8EEENSQ_INS5_IJNSA_ILi8EEESH_EEENS5_IJSH_SC_EEEEEEEvNS4_8identityESY_S18_vS19_EENS_8epilogue10collective6detail29Sm90TmaWarpSpecializedAdapterINS1C_15DefaultEpilogueIaSJ_SJ_NS1B_6thread17LinearCombinationIaLi1EiiLNS1G_9ScaleType4KindE0ELNS_15FloatRoundStyleE2EaEENS1_15EpilogueDefaultEEEEEvvEEEEvNT_6ParamsE)
        /*0008*/ 	.word	0x000000a8


	//----- nvinfo : EIATTR_FRAME_SIZE
	.align		4
.L_15:
        /*000c*/ 	.byte	0x04, 0x11
        /*000e*/ 	.short	(.L_17 - .L_16)
	.align		4
.L_16:
        /*0010*/ 	.word	index@(_ZN7cutlass13device_kernelINS_4gemm6kernel13GemmUniversalIN4cute5tupleIJiiiiEEENS1_10collective13CollectiveMmaINS1_34MainloopSm90TmaGmmaWarpSpecializedILi11ENS5_IJNS4_1CILi2EEESB_NSA_ILi1EEEEEENS1_35KernelTmaWarpSpecializedCooperativeEEENS5_IJNSA_ILi256EEENSA_ILi64EEESH_EEEaNS5_IJlSC_lEEEaSJ_NS4_8TiledMMAINS4_8MMA_AtomIJNS4_4SM904GMMA26MMA_64x64x32_S32S8S8_SS_TNEEEENS4_6LayoutINS5_IJSB_SC_SC_EEENS5_IJSC_NSA_ILi0EEESS_EEEEENS5_IJNS4_10UnderscoreESV_SV_EEEEENS4_23SM90_TMA_LOAD_MULTICASTENS4_14ComposedLayoutINS4_7SwizzleILi2ELi4ELi3EEENS4_18smem_ptr_flag_bitsILi8EEENSQ_INS5_IJNSA_ILi8EEESH_EEENS5_IJSH_SC_EEEEEEEvNS4_8identityESY_S18_vS19_EENS_8epilogue10collective6detail29Sm90TmaWarpSpecializedAdapterINS1C_15DefaultEpilogueIaSJ_SJ_NS1B_6thread17LinearCombinationIaLi1EiiLNS1G_9ScaleType4KindE0ELNS_15FloatRoundStyleE2EaEENS1_15EpilogueDefaultEEEEEvvEEEEvNT_6ParamsE)
        /*0014*/ 	.word	0x00000000


	//----- nvinfo : EIATTR_MIN_STACK_SIZE
	.align		4
.L_17:
        /*0018*/ 	.byte	0x04, 0x12
        /*001a*/ 	.short	(.L_19 - .L_18)
	.align		4
.L_18:
        /*001c*/ 	.word	index@(_ZN7cutlass13device_kernelINS_4gemm6kernel13GemmUniversalIN4cute5tupleIJiiiiEEENS1_10collective13CollectiveMmaINS1_34MainloopSm90TmaGmmaWarpSpecializedILi11ENS5_IJNS4_1CILi2EEESB_NSA_ILi1EEEEEENS1_35KernelTmaWarpSpecializedCooperativeEEENS5_IJNSA_ILi256EEENSA_ILi64EEESH_EEEaNS5_IJlSC_lEEEaSJ_NS4_8TiledMMAINS4_8MMA_AtomIJNS4_4SM904GMMA26MMA_64x64x32_S32S8S8_SS_TNEEEENS4_6LayoutINS5_IJSB_SC_SC_EEENS5_IJSC_NSA_ILi0EEESS_EEEEENS5_IJNS4_10UnderscoreESV_SV_EEEEENS4_23SM90_TMA_LOAD_MULTICASTENS4_14ComposedLayoutINS4_7SwizzleILi2ELi4ELi3EEENS4_18smem_ptr_flag_bitsILi8EEENSQ_INS5_IJNSA_ILi8EEESH_EEENS5_IJSH_SC_EEEEEEEvNS4_8identityESY_S18_vS19_EENS_8epilogue10collective6detail29Sm90TmaWarpSpecializedAdapterINS1C_15DefaultEpilogueIaSJ_SJ_NS1B_6thread17LinearCombinationIaLi1EiiLNS1G_9ScaleType4KindE0ELNS_15FloatRoundStyleE2EaEENS1_15EpilogueDefaultEEEEEvvEEEEvNT_6ParamsE)
        /*0020*/ 	.word	0x00000000
.L_19:


//--------------------- .nv.compat                --------------------------
	.section	.nv.compat,"",@"SHT_CUDA_COMPAT_INFO"
	.align	4
        /*0000*/ 	.byte	0x02, 0x09, 0x01, 0x00, 0x02, 0x02, 0x04, 0x00, 0x02, 0x05, 0x05, 0x00, 0x03, 0x07, 0x01, 0x01
        /*0010*/ 	.byte	0x02, 0x03, 0x01, 0x00, 0x02, 0x06, 0x01, 0x00, 0x04, 0x0b, 0x08, 0x00, 0x00, 0x00, 0x00, 0x00
        /*0020*/ 	.byte	0x00, 0x00, 0x00, 0x00


//--------------------- .nv.info._ZN7cutlass13device_kernelINS_4gemm6kernel13GemmUniversalIN4cute5tupleIJiiiiEEENS1_10collective13CollectiveMmaINS1_34MainloopSm90TmaGmmaWarpSpecializedILi11ENS5_IJNS4_1CILi2EEESB_NSA_ILi1EEEEEENS1_35KernelTmaWarpSpecializedCooperativeEEENS5_IJNSA_ILi256EEENSA_ILi64EEESH_EEEaNS5_IJlSC_lEEEaSJ_NS4_8TiledMMAINS4_8MMA_AtomIJNS4_4SM904GMMA26MMA_64x64x32_S32S8S8_SS_TNEEEENS4_6LayoutINS5_IJSB_SC_SC_EEENS5_IJSC_NSA_ILi0EEESS_EEEEENS5_IJNS4_10UnderscoreESV_SV_EEEEENS4_23SM90_TMA_LOAD_MULTICASTENS4_14ComposedLayoutINS4_7SwizzleILi2ELi4ELi3EEENS4_18smem_ptr_flag_bitsILi8EEENSQ_INS5_IJNSA_ILi8EEESH_EEENS5_IJSH_SC_EEEEEEEvNS4_8identityESY_S18_vS19_EENS_8epilogue10collective6detail29Sm90TmaWarpSpecializedAdapterINS1C_15DefaultEpilogueIaSJ_SJ_NS1B_6thread17LinearCombinationIaLi1EiiLNS1G_9ScaleType4KindE0ELNS_15FloatRoundStyleE2EaEENS1_15EpilogueDefaultEEEEEvvEEEEvNT_6ParamsE --------------------------
	.section	.nv.info._ZN7cutlass13device_kernelINS_4gemm6kernel13GemmUniversalIN4cute5tupleIJiiiiEEENS1_10collective13CollectiveMmaINS1_34MainloopSm90TmaGmmaWarpSpecializedILi11ENS5_IJNS4_1CILi2EEESB_NSA_ILi1EEEEEENS1_35KernelTmaWarpSpecializedCooperativeEEENS5_IJNSA_ILi256EEENSA_ILi64EEESH_EEEaNS5_IJlSC_lEEEaSJ_NS4_8TiledMMAINS4_8MMA_AtomIJNS4_4SM904GMMA26MMA_64x64x32_S32S8S8_SS_TNEEEENS4_6LayoutINS5_IJSB_SC_SC_EEENS5_IJSC_NSA_ILi0EEESS_EEEEENS5_IJNS4_10UnderscoreESV_SV_EEEEENS4_23SM90_TMA_LOAD_MULTICASTENS4_14ComposedLayoutINS4_7SwizzleILi2ELi4ELi3EEENS4_18smem_ptr_flag_bitsILi8EEENSQ_INS5_IJNSA_ILi8EEESH_EEENS5_IJSH_SC_EEEEEEEvNS4_8identityESY_S18_vS19_EENS_8epilogue10collective6detail29Sm90TmaWarpSpecializedAdapterINS1C_15DefaultEpilogueIaSJ_SJ_NS1B_6thread17LinearCombinationIaLi1EiiLNS1G_9ScaleType4KindE0ELNS_15FloatRoundStyleE2EaEENS1_15EpilogueDefaultEEEEEvvEEEEvNT_6ParamsE,"",@"SHT_CUDA_INFO"
	.sectionflags	@""
	.align	4


	//----- nvinfo : EIATTR_CUDA_API_VERSION
	.align		4
        /*0000*/ 	.byte	0x04, 0x37
        /*0002*/ 	.short	(.L_21 - .L_20)
.L_20:
        /*0004*/ 	.word	0x00000082


	//----- nvinfo : EIATTR_KPARAM_INFO
	.align		4
.L_21:
        /*0008*/ 	.byte	0x04, 0x17
        /*000a*/ 	.short	(.L_23 - .L_22)
.L_22:
        /*000c*/ 	.word	0x00000000
        /*0010*/ 	.short	0x0000
        /*0012*/ 	.short	0x0070
        /*0014*/ 	.byte	0x00, 0xf0, 0x01, 0x10


	//----- nvinfo : EIATTR_SPARSE_MMA_MASK
	.align		4
.L_23:
        /*0018*/ 	.byte	0x03, 0x50
        /*001a*/ 	.short	0x0000


	//----- nvinfo : EIATTR_MAXREG_COUNT
	.align		4
        /*001c*/ 	.byte	0x03, 0x1b
        /*001e*/ 	.short	0x00a8


	//----- nvinfo : EIATTR_NUM_BARRIERS
	.align		4
        /*0020*/ 	.byte	0x02, 0x4c
        /*0022*/ 	.byte	0x01
	.zero		1


	//----- nvinfo : EIATTR_EXTERNS
	.align		4
        /*0024*/ 	.byte	0x04, 0x0f
        /*0026*/ 	.short	(.L_25 - .L_24)


	//   ....[0]....
	.align		4
.L_24:
        /*0028*/ 	.word	index@(__assertfail)


	//----- nvinfo : EIATTR_MERCURY_ISA_VERSION
	.align		4
.L_25:
        /*002c*/ 	.byte	0x03, 0x5f
        /*002e*/ 	.short	0x0101


	//----- nvinfo : EIATTR_INT_WARP_WIDE_INSTR_OFFSETS
	.align		4
        /*0030*/ 	.byte	0x04, 0x31
        /*0032*/ 	.short	(.L_27 - .L_26)


	//   ....[0]....
.L_26:
        /*0034*/ 	.word	0x00000560


	//   ....[1]....
        /*0038*/ 	.word	0x000006d0


	//   ....[2]....
        /*003c*/ 	.word	0x00000790


	//   ....[3]....
        /*0040*/ 	.word	0x00001f90


	//----- nvinfo : EIATTR_COOP_GROUP_MASK_REGIDS
	.align		4
.L_27:
        /*0044*/ 	.byte	0x04, 0x29
        /*0046*/ 	.short	(.L_29 - .L_28)


	//   ....[0]....
.L_28:
        /*0048*/ 	.word	0xffffffff


	//   ....[1]....
        /*004c*/ 	.word	0xffffffff


	//   ....[2]....
        /*0050*/ 	.word	0xffffffff


	//   ....[3]....
        /*0054*/ 	.word	0xffffffff


	//   ....[4]....
        /*0058*/ 	.word	0xffffffff


	//   ....[5]....
        /*005c*/ 	.word	0xffffffff


	//----- nvinfo : EIATTR_COOP_GROUP_INSTR_OFFSETS
	.align		4
.L_29:
        /*0060*/ 	.byte	0x04, 0x28
        /*0062*/ 	.short	(.L_31 - .L_30)


	//   ....[0]....
.L_30:
        /*0064*/ 	.word	0x00000060


	//   ....[1]....
        /*0068*/ 	.word	0x00000070


	//   ....[2]....
        /*006c*/ 	.word	0x00000130


	//   ....[3]....
        /*0070*/ 	.word	0x000003e0


	//   ....[4]....
        /*0074*/ 	.word	0x00000910


	//   ....[5]....
        /*0078*/ 	.word	0x00001540


	//----- nvinfo : EIATTR_REG_RECONFIG
	.align		4
.L_31:
        /*007c*/ 	.byte	0x01, 0x54
	.zero		2


	//----- nvinfo : EIATTR_SYSCALL_OFFSETS
	.align		4
        /*0080*/ 	.byte	0x04, 0x46
        /*0082*/ 	.short	(.L_33 - .L_32)


	//   ....[0]....
.L_32:
        /*0084*/ 	.word	0x00001730


	//----- nvinfo : EIATTR_MBARRIER_INSTR_OFFSETS
	.align		4
.L_33:
        /*0088*/ 	.byte	0x04, 0x39
        /*008a*/ 	.short	(.L_35 - .L_34)


	//   ....[0]....
.L_34:
        /*008c*/ 	.word	0x00000250
        /*0090*/ 	.word	0x000000ff
        /*0094*/ 	.word	0x00000000
        /*0098*/ 	.short	0x0100
        /*009a*/ 	.byte	0x08
	.zero		1


	//   ....[1]....
        /*009c*/ 	.word	0x00000260
        /*00a0*/ 	.word	0x000000ff
        /*00a4*/ 	.word	0x00000058
        /*00a8*/ 	.short	0x0100
        /*00aa*/ 	.byte	0x08
	.zero		1


	//   ....[2]....
        /*00ac*/ 	.word	0x00000270
        /*00b0*/ 	.word	0x000000ff
        /*00b4*/ 	.word	0x00000008
        /*00b8*/ 	.short	0x0100
        /*00ba*/ 	.byte	0x08
	.zero		1


	//   ....[3]....
        /*00bc*/ 	.word	0x00000280
        /*00c0*/ 	.word	0x000000ff
        /*00c4*/ 	.word	0x00000060
        /*00c8*/ 	.short	0x0100
        /*00ca*/ 	.byte	0x08
	.zero		1


	//   ....[4]....
        /*00cc*/ 	.word	0x00000290
        /*00d0*/ 	.word	0x000000ff
        /*00d4*/ 	.word	0x00000010
        /*00d8*/ 	.short	0x0100
        /*00da*/ 	.byte	0x08
	.zero		1


	//   ....[5]....
        /*00dc*/ 	.word	0x000002a0
        /*00e0*/ 	.word	0x000000ff
        /*00e4*/ 	.word	0x00000068
        /*00e8*/ 	.short	0x0100
        /*00ea*/ 	.byte	0x08
	.zero		1


	//   ....[6]....
        /*00ec*/ 	.word	0x000002b0
        /*00f0*/ 	.word	0x000000ff
        /*00f4*/ 	.word	0x00000018
        /*00f8*/ 	.short	0x0100
        /*00fa*/ 	.byte	0x08
	.zero		1


	//   ....[7]....
        /*00fc*/ 	.word	0x000002c0
        /*0100*/ 	.word	0x000000ff
        /*0104*/ 	.word	0x00000070
        /*0108*/ 	.short	0x0100
        /*010a*/ 	.byte	0x08
	.zero		1


	//   ....[8]....
        /*010c*/ 	.word	0x000002d0
        /*0110*/ 	.word	0x000000ff
        /*0114*/ 	.word	0x00000020
        /*0118*/ 	.short	0x0100
        /*011a*/ 	.byte	0x08
	.zero		1


	//   ....[9]....
        /*011c*/ 	.word	0x000002e0
        /*0120*/ 	.word	0x000000ff
        /*0124*/ 	.word	0x00000078
        /*0128*/ 	.short	0x0100
        /*012a*/ 	.byte	0x08
	.zero		1


	//   ....[10]....
        /*012c*/ 	.word	0x000002f0
        /*0130*/ 	.word	0x000000ff
        /*0134*/ 	.word	0x00000028
        /*0138*/ 	.short	0x0100
        /*013a*/ 	.byte	0x08
	.zero		1


	//   ....[11]....
        /*013c*/ 	.word	0x00000300
        /*0140*/ 	.word	0x000000ff
        /*0144*/ 	.word	0x00000080
        /*0148*/ 	.short	0x0100
        /*014a*/ 	.byte	0x08
	.zero		1


	//   ....[12]....
        /*014c*/ 	.word	0x00000310
        /*0150*/ 	.word	0x000000ff
        /*0154*/ 	.word	0x00000030
        /*0158*/ 	.short	0x0100
        /*015a*/ 	.byte	0x08
	.zero		1


	//   ....[13]....
        /*015c*/ 	.word	0x00000320
        /*0160*/ 	.word	0x000000ff
        /*0164*/ 	.word	0x00000088
        /*0168*/ 	.short	0x0100
        /*016a*/ 	.byte	0x08
	.zero		1


	//   ....[14]....
        /*016c*/ 	.word	0x00000330
        /*0170*/ 	.word	0x000000ff
        /*0174*/ 	.word	0x00000038
        /*0178*/ 	.short	0x0100
        /*017a*/ 	.byte	0x08
	.zero		1


	//   ....[15]....
        /*017c*/ 	.word	0x00000340
        /*0180*/ 	.word	0x000000ff
        /*0184*/ 	.word	0x00000090
        /*0188*/ 	.short	0x0100
        /*018a*/ 	.byte	0x08
	.zero		1


	//   ....[16]....
        /*018c*/ 	.word	0x00000350
        /*0190*/ 	.word	0x000000ff
        /*0194*/ 	.word	0x00000040
        /*0198*/ 	.short	0x0100
        /*019a*/ 	.byte	0x08
	.zero		1


	//   ....[17]....
        /*019c*/ 	.word	0x00000360
        /*01a0*/ 	.word	0x000000ff
        /*01a4*/ 	.word	0x00000098
        /*01a8*/ 	.short	0x0100
        /*01aa*/ 	.byte	0x08
	.zero		1


	//   ....[18]....
        /*01ac*/ 	.word	0x00000370
        /*01b0*/ 	.word	0x000000ff
        /*01b4*/ 	.word	0x00000048
        /*01b8*/ 	.short	0x0100
        /*01ba*/ 	.byte	0x08
	.zero		1


	//   ....[19]....
        /*01bc*/ 	.word	0x00000380
        /*01c0*/ 	.word	0x000000ff
        /*01c4*/ 	.word	0x000000a0
        /*01c8*/ 	.short	0x0100
        /*01ca*/ 	.byte	0x08
	.zero		1


	//   ....[20]....
        /*01cc*/ 	.word	0x00000390
        /*01d0*/ 	.word	0x000000ff
        /*01d4*/ 	.word	0x00000050
        /*01d8*/ 	.short	0x0100
        /*01da*/ 	.byte	0x08
	.zero		1


	//   ....[21]....
        /*01dc*/ 	.word	0x000003a0
        /*01e0*/ 	.word	0x000000ff
        /*01e4*/ 	.word	0x000000a8
        /*01e8*/ 	.short	0x0100
        /*01ea*/ 	.byte	0x08
	.zero		1


	//   ....[22]....
        /*01ec*/ 	.word	0x00000820
        /*01f0*/ 	.word	0x000000ff
        /*01f4*/ 	.word	0x000000c0
        /*01f8*/ 	.short	0x0100
        /*01fa*/ 	.byte	0x06
	.zero		1


	//   ....[23]....
        /*01fc*/ 	.word	0x000008b0
        /*0200*/ 	.word	0x000000ff
        /*0204*/ 	.word	0x000000c8
        /*0208*/ 	.short	0x0100
        /*020a*/ 	.byte	0x06
	.zero		1


	//   ....[24]....
        /*020c*/ 	.word	0x00001800
        /*0210*/ 	.word	0x00000003
        /*0214*/ 	.word	0x00000000
        /*0218*/ 	.short	0x010a
        /*021a*/ 	.byte	0x3f
	.zero		1


	//   ....[25]....
        /*021c*/ 	.word	0x00001860
        /*0220*/ 	.word	0x00000003
        /*0224*/ 	.word	0x00000000
        /*0228*/ 	.short	0x010a
        /*022a*/ 	.byte	0x3f
	.zero		1


	//   ....[26]....
        /*022c*/ 	.word	0x00001bc0
        /*0230*/ 	.word	0x00000005
        /*0234*/ 	.word	0x00000000
        /*0238*/ 	.short	0x010a
        /*023a*/ 	.byte	0x3f
	.zero		1


	//   ....[27]....
        /*023c*/ 	.word	0x00001c00
        /*0240*/ 	.word	0x00000005
        /*0244*/ 	.word	0x00000000
        /*0248*/ 	.short	0x010a
        /*024a*/ 	.byte	0x3f
	.zero		1


	//   ....[28]....
        /*024c*/ 	.word	0x00001e40
        /*0250*/ 	.word	0x00000004
        /*0254*/ 	.word	0x00000000
        /*0258*/ 	.short	0x0101
        /*025a*/ 	.byte	0x3f
	.zero		1


	//   ....[29]....
        /*025c*/ 	.word	0x00002030
        /*0260*/ 	.word	0x00000000
        /*0264*/ 	.word	0x00000000
        /*0268*/ 	.short	0x0101
        /*026a*/ 	.byte	0x3f
	.zero		1


	//   ....[30]....
        /*026c*/ 	.word	0x00006580
        /*0270*/ 	.word	0x00000016
        /*0274*/ 	.word	0x00000058
        /*0278*/ 	.short	0x010a
        /*027a*/ 	.byte	0x3f
	.zero		1


	//   ....[31]....
        /*027c*/ 	.word	0x00006910
        /*0280*/ 	.word	0x00000006
        /*0284*/ 	.word	0x000000c8
        /*0288*/ 	.short	0x0101
        /*028a*/ 	.byte	0x3f
	.zero		1


	//   ....[32]....
        /*028c*/ 	.word	0x00007040
        /*0290*/ 	.word	0x00000007
        /*0294*/ 	.word	0x00000000
        /*0298*/ 	.short	0x010a
        /*029a*/ 	.byte	0x3f
	.zero		1


	//   ....[33]....
        /*029c*/ 	.word	0x000070c0
        /*02a0*/ 	.word	0x00000008
        /*02a4*/ 	.word	0x00000000
        /*02a8*/ 	.short	0x010a
        /*02aa*/ 	.byte	0x3f
	.zero		1


	//   ....[34]....
        /*02ac*/ 	.word	0x00007150
        /*02b0*/ 	.word	0x00000009
        /*02b4*/ 	.word	0x00000000
        /*02b8*/ 	.short	0x010a
        /*02ba*/ 	.byte	0x3f
	.zero		1


	//   ....[35]....
        /*02bc*/ 	.word	0x000071e0
        /*02c0*/ 	.word	0x00000008
        /*02c4*/ 	.word	0x00000000
        /*02c8*/ 	.short	0x010a
        /*02ca*/ 	.byte	0x3f
	.zero		1


	//   ....[36]....
        /*02cc*/ 	.word	0x00007270
        /*02d0*/ 	.word	0x00000009
        /*02d4*/ 	.word	0x00000000
        /*02d8*/ 	.short	0x010a
        /*02da*/ 	.byte	0x3f
	.zero		1


	//   ....[37]....
        /*02dc*/ 	.word	0x00007300
        /*02e0*/ 	.word	0x00000008
        /*02e4*/ 	.word	0x00000000
        /*02e8*/ 	.short	0x010a
        /*02ea*/ 	.byte	0x3f
	.zero		1


	//   ....[38]....
        /*02ec*/ 	.word	0x00007390
        /*02f0*/ 	.word	0x00000009
        /*02f4*/ 	.word	0x00000000
        /*02f8*/ 	.short	0x010a
        /*02fa*/ 	.byte	0x3f
	.zero		1


	//   ....[39]....
        /*02fc*/ 	.word	0x00007420
        /*0300*/ 	.word	0x00000008
        /*0304*/ 	.word	0x00000000
        /*0308*/ 	.short	0x010a
        /*030a*/ 	.byte	0x3f
	.zero		1


	//   ....[40]....
        /*030c*/ 	.word	0x000074b0
        /*0310*/ 	.word	0x00000009
        /*0314*/ 	.word	0x00000000
        /*0318*/ 	.short	0x010a
        /*031a*/ 	.byte	0x3f
	.zero		1


	//   ....[41]....
        /*031c*/ 	.word	0x00007540
        /*0320*/ 	.word	0x00000006
        /*0324*/ 	.word	0x00000000
        /*0328*/ 	.short	0x010a
        /*032a*/ 	.byte	0x3f
	.zero		1


	//   ....[42]....
        /*032c*/ 	.word	0x000075d0
        /*0330*/ 	.word	0x00000003
        /*0334*/ 	.word	0x00000000
        /*0338*/ 	.short	0x010a
        /*033a*/ 	.byte	0x3f
	.zero		1


	//   ....[43]....
        /*033c*/ 	.word	0x00007630
        /*0340*/ 	.word	0x00000003
        /*0344*/ 	.word	0x00000000
        /*0348*/ 	.short	0x010a
        /*034a*/ 	.byte	0x3f
	.zero		1


	//   ....[44]....
        /*034c*/ 	.word	0x00007680
        /*0350*/ 	.word	0x00000005
        /*0354*/ 	.word	0x00000000
        /*0358*/ 	.short	0x010a
        /*035a*/ 	.byte	0x3f
	.zero		1


	//   ....[45]....
        /*035c*/ 	.word	0x00007750
        /*0360*/ 	.word	0x00000016
        /*0364*/ 	.word	0x00000058
        /*0368*/ 	.short	0x010a
        /*036a*/ 	.byte	0x3f
	.zero		1


	//   ....[46]....
        /*036c*/ 	.word	0x00007820
        /*0370*/ 	.word	0x00000007
        /*0374*/ 	.word	0x00000000
        /*0378*/ 	.short	0x010a
        /*037a*/ 	.byte	0x3f
	.zero		1


	//   ....[47]....
        /*037c*/ 	.word	0x00007870
        /*0380*/ 	.word	0x00000008
        /*0384*/ 	.word	0x00000000
        /*0388*/ 	.short	0x010a
        /*038a*/ 	.byte	0x3f
	.zero		1


	//   ....[48]....
        /*038c*/ 	.word	0x000078c0
        /*0390*/ 	.word	0x00000009
        /*0394*/ 	.word	0x00000000
        /*0398*/ 	.short	0x010a
        /*039a*/ 	.byte	0x3f
	.zero		1


	//   ....[49]....
        /*039c*/ 	.word	0x00007910
        /*03a0*/ 	.word	0x00000008
        /*03a4*/ 	.word	0x00000000
        /*03a8*/ 	.short	0x010a
        /*03aa*/ 	.byte	0x3f
	.zero		1


	//   ....[50]....
        /*03ac*/ 	.word	0x00007960
        /*03b0*/ 	.word	0x00000009
        /*03b4*/ 	.word	0x00000000
        /*03b8*/ 	.short	0x010a
        /*03ba*/ 	.byte	0x3f
	.zero		1


	//   ....[51]....
        /*03bc*/ 	.word	0x000079b0
        /*03c0*/ 	.word	0x00000008
        /*03c4*/ 	.word	0x00000000
        /*03c8*/ 	.short	0x010a
        /*03ca*/ 	.byte	0x3f
	.zero		1


	//   ....[52]....
        /*03cc*/ 	.word	0x00007a00
        /*03d0*/ 	.word	0x00000009
        /*03d4*/ 	.word	0x00000000
        /*03d8*/ 	.short	0x010a
        /*03da*/ 	.byte	0x3f
	.zero		1


	//   ....[53]....
        /*03dc*/ 	.word	0x00007a50
        /*03e0*/ 	.word	0x00000008
        /*03e4*/ 	.word	0x00000000
        /*03e8*/ 	.short	0x010a
        /*03ea*/ 	.byte	0x3f
	.zero		1


	//   ....[54]....
        /*03ec*/ 	.word	0x00007aa0
        /*03f0*/ 	.word	0x00000009
        /*03f4*/ 	.word	0x00000000
        /*03f8*/ 	.short	0x010a
        /*03fa*/ 	.byte	0x3f
	.zero		1


	//   ....[55]....
        /*03fc*/ 	.word	0x00007af0
        /*0400*/ 	.word	0x00000006
        /*0404*/ 	.word	0x00000000
        /*0408*/ 	.short	0x010a
        /*040a*/ 	.byte	0x3f
	.zero		1


	//----- nvinfo : EIATTR_NUM_MBARRIERS
	.align		4
.L_35:
        /*040c*/ 	.byte	0x03, 0x38
        /*040e*/ 	.short	0x0018


	//----- nvinfo : EIATTR_EXIT_INSTR_OFFSETS
	.align		4
        /*0410*/ 	.byte	0x04, 0x1c
        /*0412*/ 	.short	(.L_37 - .L_36)


	//   ....[0]....
.L_36:
        /*0414*/ 	.word	0x00000ae0


	//   ....[1]....
        /*0418*/ 	.word	0x00001300


	//   ....[2]....
        /*041c*/ 	.word	0x00005c10


	//   ....[3]....
        /*0420*/ 	.word	0x00006170


	//   ....[4]....
        /*0424*/ 	.word	0x00007620


	//----- nvinfo : EIATTR_MAX_THREADS
	.align		4
.L_37:
        /*0428*/ 	.byte	0x04, 0x05
        /*042a*/ 	.short	(.L_39 - .L_38)
.L_38:
        /*042c*/ 	.word	0x00000180
        /*0430*/ 	.word	0x00000001
        /*0434*/ 	.word	0x00000001


	//----- nvinfo : EIATTR_CRS_STACK_SIZE
	.align		4
.L_39:
        /*0438*/ 	.byte	0x04, 0x1e
        /*043a*/ 	.short	(.L_41 - .L_40)
.L_40:
        /*043c*/ 	.word	0x00000000


	//----- nvinfo : EIATTR_CBANK_PARAM_SIZE
	.align		4
.L_41:
        /*0440*/ 	.byte	0x03, 0x19
        /*0442*/ 	.short	0x0470


	//----- nvinfo : EIATTR_PARAM_CBANK
	.align		4
        /*0444*/ 	.byte	0x04, 0x0a
        /*0446*/ 	.short	(.L_43 - .L_42)
	.align		4
.L_42:
        /*0448*/ 	.word	index@(.nv.constant0._ZN7cutlass13device_kernelINS_4gemm6kernel13GemmUniversalIN4cute5tupleIJiiiiEEENS1_10collective13CollectiveMmaINS1_34MainloopSm90TmaGmmaWarpSpecializedILi11ENS5_IJNS4_1CILi2EEESB_NSA_ILi1EEEEEENS1_35KernelTmaWarpSpecializedCooperativeEEENS5_IJNSA_ILi256EEENSA_ILi64EEESH_EEEaNS5_IJlSC_lEEEaSJ_NS4_8TiledMMAINS4_8MMA_AtomIJNS4_4SM904GMMA26MMA_64x64x32_S32S8S8_SS_TNEEEENS4_6LayoutINS5_IJSB_SC_SC_EEENS5_IJSC_NSA_ILi0EEESS_EEEEENS5_IJNS4_10UnderscoreESV_SV_EEEEENS4_23SM90_TMA_LOAD_MULTICASTENS4_14ComposedLayoutINS4_7SwizzleILi2ELi4ELi3EEENS4_18smem_ptr_flag_bitsILi8EEENSQ_INS5_IJNSA_ILi8EEESH_EEENS5_IJSH_SC_EEEEEEEvNS4_8identityESY_S18_vS19_EENS_8epilogue10collective6detail29Sm90TmaWarpSpecializedAdapterINS1C_15DefaultEpilogueIaSJ_SJ_NS1B_6thread17LinearCombinationIaLi1EiiLNS1G_9ScaleType4KindE0ELNS_15FloatRoundStyleE2EaEENS1_15EpilogueDefaultEEEEEvvEEEEvNT_6ParamsE)
        /*044c*/ 	.short	0x0210
        /*044e*/ 	.short	0x0470


	//----- nvinfo : EIATTR_SW_WAR
	.align		4
.L_43:
        /*0450*/ 	.byte	0x04, 0x36
        /*0452*/ 	.short	(.L_45 - .L_44)
.L_44:
        /*0454*/ 	.word	0x00000008
.L_45:


//--------------------- .nv.callgraph             --------------------------
	.section	.nv.callgraph,"",@"SHT_CUDA_CALLGRAPH"
	.align	4
	.sectionentsize	8
	.align		4
        /*0000*/ 	.word	0x00000000
	.align		4
        /*0004*/ 	.word	0xffffffff
	.align		4
        /*0008*/ 	.word	index@(_ZN7cutlass13device_kernelINS_4gemm6kernel13GemmUniversalIN4cute5tupleIJiiiiEEENS1_10collective13CollectiveMmaINS1_34MainloopSm90TmaGmmaWarpSpecializedILi11ENS5_IJNS4_1CILi2EEESB_NSA_ILi1EEEEEENS1_35KernelTmaWarpSpecializedCooperativeEEENS5_IJNSA_ILi256EEENSA_ILi64EEESH_EEEaNS5_IJlSC_lEEEaSJ_NS4_8TiledMMAINS4_8MMA_AtomIJNS4_4SM904GMMA26MMA_64x64x32_S32S8S8_SS_TNEEEENS4_6LayoutINS5_IJSB_SC_SC_EEENS5_IJSC_NSA_ILi0EEESS_EEEEENS5_IJNS4_10UnderscoreESV_SV_EEEEENS4_23SM90_TMA_LOAD_MULTICASTENS4_14ComposedLayoutINS4_7SwizzleILi2ELi4ELi3EEENS4_18smem_ptr_flag_bitsILi8EEENSQ_INS5_IJNSA_ILi8EEESH_EEENS5_IJSH_SC_EEEEEEEvNS4_8identityESY_S18_vS19_EENS_8epilogue10collective6detail29Sm90TmaWarpSpecializedAdapterINS1C_15DefaultEpilogueIaSJ_SJ_NS1B_6thread17LinearCombinationIaLi1EiiLNS1G_9ScaleType4KindE0ELNS_15FloatRoundStyleE2EaEENS1_15EpilogueDefaultEEEEEvvEEEEvNT_6ParamsE)
	.align		4
        /*000c*/ 	.word	index@(__assertfail)
	.align		4
        /*0010*/ 	.word	0x00000000
	.align		4
        /*0014*/ 	.word	0xfffffffe
	.align		4
        /*0018*/ 	.word	0x00000000
	.align		4
        /*001c*/ 	.word	0xfffffffd
	.align		4
        /*0020*/ 	.word	0x00000000
	.align		4
        /*0024*/ 	.word	0xfffffffc


//--------------------- .nv.constant4             --------------------------
	.section	.nv.constant4,"a",@progbits
	.align	8
	.align		8
.nv.constant4:
        /*0000*/ 	.dword	__assertfail
	.align		8
        /*0008*/ 	.dword	__unnamed_1
	.align		8
        /*0010*/ 	.dword	_ZN39_INTERNAL_1308782b_4_k_cu_ec21f986_50604cuda3std3__45__cpo5beginE
	.align		8
        /*0018*/ 	.dword	_ZN39_INTERNAL_1308782b_4_k_cu_ec21f986_50604cuda3std3__45__cpo3endE
	.align		8
        /*0020*/ 	.dword	_ZN39_INTERNAL_1308782b_4_k_cu_ec21f986_50604cuda3std3__45__cpo6cbeginE
	.align		8
        /*0028*/ 	.dword	_ZN39_INTERNAL_1308782b_4_k_cu_ec21f986_50604cuda3std3__45__cpo4cendE
	.align		8
        /*0030*/ 	.dword	_ZN39_INTERNAL_1308782b_4_k_cu_ec21f986_50604cuda3std3__441_GLOBAL__N__1308782b_4_k_cu_ec21f986_50606ignoreE
	.align		8
        /*0038*/ 	.dword	_ZN39_INTERNAL_1308782b_4_k_cu_ec21f986_50604cuda3std3__419piecewise_constructE
	.align		8
        /*0040*/ 	.dword	_ZN39_INTERNAL_1308782b_4_k_cu_ec21f986_50604cuda3std3__48in_placeE
	.align		8
        /*0048*/ 	.dword	_ZN39_INTERNAL_1308782b_4_k_cu_ec21f986_50604cuda3std6ranges3__45__cpo4swapE
	.align		8
        /*0050*/ 	.dword	_ZN39_INTERNAL_1308782b_4_k_cu_ec21f986_50604cuda3std6ranges3__45__cpo9iter_moveE
	.align		8
        /*0058*/ 	.dword	_ZN39_INTERNAL_1308782b_4_k_cu_ec21f986_50604cute7productE
	.align		8
        /*0060*/ 	.dword	_ZN39_INTERNAL_1308782b_4_k_cu_ec21f986_50604cute1_E
	.align		8
        /*0068*/ 	.dword	$str$22
	.align		8
        /*0070*/ 	.dword	$str$23


//--------------------- .text._ZN7cutlass13device_kernelINS_4gemm6kernel13GemmUniversalIN4cute5tupleIJiiiiEEENS1_10collective13CollectiveMmaINS1_34MainloopSm90TmaGmmaWarpSpecializedILi11ENS5_IJNS4_1CILi2EEESB_NSA_ILi1EEEEEENS1_35KernelTmaWarpSpecializedCooperativeEEENS5_IJNSA_ILi256EEENSA_ILi64EEESH_EEEaNS5_IJlSC_lEEEaSJ_NS4_8TiledMMAINS4_8MMA_AtomIJNS4_4SM904GMMA26MMA_64x64x32_S32S8S8_SS_TNEEEENS4_6LayoutINS5_IJSB_SC_SC_EEENS5_IJSC_NSA_ILi0EEESS_EEEEENS5_IJNS4_10UnderscoreESV_SV_EEEEENS4_23SM90_TMA_LOAD_MULTICASTENS4_14ComposedLayoutINS4_7SwizzleILi2ELi4ELi3EEENS4_18smem_ptr_flag_bitsILi8EEENSQ_INS5_IJNSA_ILi8EEESH_EEENS5_IJSH_SC_EEEEEEEvNS4_8identityESY_S18_vS19_EENS_8epilogue10collective6detail29Sm90TmaWarpSpecializedAdapterINS1C_15DefaultEpilogueIaSJ_SJ_NS1B_6thread17LinearCombinationIaLi1EiiLNS1G_9ScaleType4KindE0ELNS_15FloatRoundStyleE2EaEENS1_15EpilogueDefaultEEEEEvvEEEEvNT_6ParamsE --------------------------
	.section	.text._ZN7cutlass13device_kernelINS_4gemm6kernel13GemmUniversalIN4cute5tupleIJiiiiEEENS1_10collective13CollectiveMmaINS1_34MainloopSm90TmaGmmaWarpSpecializedILi11ENS5_IJNS4_1CILi2EEESB_NSA_ILi1EEEEEENS1_35KernelTmaWarpSpecializedCooperativeEEENS5_IJNSA_ILi256EEENSA_ILi64EEESH_EEEaNS5_IJlSC_lEEEaSJ_NS4_8TiledMMAINS4_8MMA_AtomIJNS4_4SM904GMMA26MMA_64x64x32_S32S8S8_SS_TNEEEENS4_6LayoutINS5_IJSB_SC_SC_EEENS5_IJSC_NSA_ILi0EEESS_EEEEENS5_IJNS4_10UnderscoreESV_SV_EEEEENS4_23SM90_TMA_LOAD_MULTICASTENS4_14ComposedLayoutINS4_7SwizzleILi2ELi4ELi3EEENS4_18smem_ptr_flag_bitsILi8EEENSQ_INS5_IJNSA_ILi8EEESH_EEENS5_IJSH_SC_EEEEEEEvNS4_8identityESY_S18_vS19_EENS_8epilogue10collective6detail29Sm90TmaWarpSpecializedAdapterINS1C_15DefaultEpilogueIaSJ_SJ_NS1B_6thread17LinearCombinationIaLi1EiiLNS1G_9ScaleType4KindE0ELNS_15FloatRoundStyleE2EaEENS1_15EpilogueDefaultEEEEEvvEEEEvNT_6ParamsE,"ax",@progbits
	.align	128
.text._ZN7cutlass13device_kernelINS_4gemm6kernel13GemmUniversalIN4cute5tupleIJiiiiEEENS1_10collective13CollectiveMmaINS1_34MainloopSm90TmaGmmaWarpSpecializedILi11ENS5_IJNS4_1CILi2EEESB_NSA_ILi1EEEEEENS1_35KernelTmaWarpSpecializedCooperativeEEENS5_IJNSA_ILi256EEENSA_ILi64EEESH_EEEaNS5_IJlSC_lEEEaSJ_NS4_8TiledMMAINS4_8MMA_AtomIJNS4_4SM904GMMA26MMA_64x64x32_S32S8S8_SS_TNEEEENS4_6LayoutINS5_IJSB_SC_SC_EEENS5_IJSC_NSA_ILi0EEESS_EEEEENS5_IJNS4_10UnderscoreESV_SV_EEEEENS4_23SM90_TMA_LOAD_MULTICASTENS4_14ComposedLayoutINS4_7SwizzleILi2ELi4ELi3EEENS4_18smem_ptr_flag_bitsILi8EEENSQ_INS5_IJNSA_ILi8EEESH_EEENS5_IJSH_SC_EEEEEEEvNS4_8identityESY_S18_vS19_EENS_8epilogue10collective6detail29Sm90TmaWarpSpecializedAdapterINS1C_15DefaultEpilogueIaSJ_SJ_NS1B_6thread17LinearCombinationIaLi1EiiLNS1G_9ScaleType4KindE0ELNS_15FloatRoundStyleE2EaEENS1_15EpilogueDefaultEEEEEvvEEEEvNT_6ParamsE:
        .type           _ZN7cutlass13device_kernelINS_4gemm6kernel13GemmUniversalIN4cute5tupleIJiiiiEEENS1_10collective13CollectiveMmaINS1_34MainloopSm90TmaGmmaWarpSpecializedILi11ENS5_IJNS4_1CILi2EEESB_NSA_ILi1EEEEEENS1_35KernelTmaWarpSpecializedCooperativeEEENS5_IJNSA_ILi256EEENSA_ILi64EEESH_EEEaNS5_IJlSC_lEEEaSJ_NS4_8TiledMMAINS4_8MMA_AtomIJNS4_4SM904GMMA26MMA_64x64x32_S32S8S8_SS_TNEEEENS4_6LayoutINS5_IJSB_SC_SC_EEENS5_IJSC_NSA_ILi0EEESS_EEEEENS5_IJNS4_10UnderscoreESV_SV_EEEEENS4_23SM90_TMA_LOAD_MULTICASTENS4_14ComposedLayoutINS4_7SwizzleILi2ELi4ELi3EEENS4_18smem_ptr_flag_bitsILi8EEENSQ_INS5_IJNSA_ILi8EEESH_EEENS5_IJSH_SC_EEEEEEEvNS4_8identityESY_S18_vS19_EENS_8epilogue10collective6detail29Sm90TmaWarpSpecializedAdapterINS1C_15DefaultEpilogueIaSJ_SJ_NS1B_6thread17LinearCombinationIaLi1EiiLNS1G_9ScaleType4KindE0ELNS_15FloatRoundStyleE2EaEENS1_15EpilogueDefaultEEEEEvvEEEEvNT_6ParamsE,@function
        .size           _ZN7cutlass13device_kernelINS_4gemm6kernel13GemmUniversalIN4cute5tupleIJiiiiEEENS1_10collective13CollectiveMmaINS1_34MainloopSm90TmaGmmaWarpSpecializedILi11ENS5_IJNS4_1CILi2EEESB_NSA_ILi1EEEEEENS1_35KernelTmaWarpSpecializedCooperativeEEENS5_IJNSA_ILi256EEENSA_ILi64EEESH_EEEaNS5_IJlSC_lEEEaSJ_NS4_8TiledMMAINS4_8MMA_AtomIJNS4_4SM904GMMA26MMA_64x64x32_S32S8S8_SS_TNEEEENS4_6LayoutINS5_IJSB_SC_SC_EEENS5_IJSC_NSA_ILi0EEESS_EEEEENS5_IJNS4_10UnderscoreESV_SV_EEEEENS4_23SM90_TMA_LOAD_MULTICASTENS4_14ComposedLayoutINS4_7SwizzleILi2ELi4ELi3EEENS4_18smem_ptr_flag_bitsILi8EEENSQ_INS5_IJNSA_ILi8EEESH_EEENS5_IJSH_SC_EEEEEEEvNS4_8identityESY_S18_vS19_EENS_8epilogue10collective6detail29Sm90TmaWarpSpecializedAdapterINS1C_15DefaultEpilogueIaSJ_SJ_NS1B_6thread17LinearCombinationIaLi1EiiLNS1G_9ScaleType4KindE0ELNS_15FloatRoundStyleE2EaEENS1_15EpilogueDefaultEEEEEvvEEEEvNT_6ParamsE,(.L_x_216 - _ZN7cutlass13device_kernelINS_4gemm6kernel13GemmUniversalIN4cute5tupleIJiiiiEEENS1_10collective13CollectiveMmaINS1_34MainloopSm90TmaGmmaWarpSpecializedILi11ENS5_IJNS4_1CILi2EEESB_NSA_ILi1EEEEEENS1_35KernelTmaWarpSpecializedCooperativeEEENS5_IJNSA_ILi256EEENSA_ILi64EEESH_EEEaNS5_IJlSC_lEEEaSJ_NS4_8TiledMMAINS4_8MMA_AtomIJNS4_4SM904GMMA26MMA_64x64x32_S32S8S8_SS_TNEEEENS4_6LayoutINS5_IJSB_SC_SC_EEENS5_IJSC_NSA_ILi0EEESS_EEEEENS5_IJNS4_10UnderscoreESV_SV_EEEEENS4_23SM90_TMA_LOAD_MULTICASTENS4_14ComposedLayoutINS4_7SwizzleILi2ELi4ELi3EEENS4_18smem_ptr_flag_bitsILi8EEENSQ_INS5_IJNSA_ILi8EEESH_EEENS5_IJSH_SC_EEEEEEEvNS4_8identityESY_S18_vS19_EENS_8epilogue10collective6detail29Sm90TmaWarpSpecializedAdapterINS1C_15DefaultEpilogueIaSJ_SJ_NS1B_6thread17LinearCombinationIaLi1EiiLNS1G_9ScaleType4KindE0ELNS_15FloatRoundStyleE2EaEENS1_15EpilogueDefaultEEEEEvvEEEEvNT_6ParamsE)
        .other          _ZN7cutlass13device_kernelINS_4gemm6kernel13GemmUniversalIN4cute5tupleIJiiiiEEENS1_10collective13CollectiveMmaINS1_34MainloopSm90TmaGmmaWarpSpecializedILi11ENS5_IJNS4_1CILi2EEESB_NSA_ILi1EEEEEENS1_35KernelTmaWarpSpecializedCooperativeEEENS5_IJNSA_ILi256EEENSA_ILi64EEESH_EEEaNS5_IJlSC_lEEEaSJ_NS4_8TiledMMAINS4_8MMA_AtomIJNS4_4SM904GMMA26MMA_64x64x32_S32S8S8_SS_TNEEEENS4_6LayoutINS5_IJSB_SC_SC_EEENS5_IJSC_NSA_ILi0EEESS_EEEEENS5_IJNS4_10UnderscoreESV_SV_EEEEENS4_23SM90_TMA_LOAD_MULTICASTENS4_14ComposedLayoutINS4_7SwizzleILi2ELi4ELi3EEENS4_18smem_ptr_flag_bitsILi8EEENSQ_INS5_IJNSA_ILi8EEESH_EEENS5_IJSH_SC_EEEEEEEvNS4_8identityESY_S18_vS19_EENS_8epilogue10collective6detail29Sm90TmaWarpSpecializedAdapterINS1C_15DefaultEpilogueIaSJ_SJ_NS1B_6thread17LinearCombinationIaLi1EiiLNS1G_9ScaleType4KindE0ELNS_15FloatRoundStyleE2EaEENS1_15EpilogueDefaultEEEEEvvEEEEvNT_6ParamsE,@"STO_CUDA_ENTRY STV_DEFAULT"
_ZN7cutlass13device_kernelINS_4gemm6kernel13GemmUniversalIN4cute5tupleIJiiiiEEENS1_10collective13CollectiveMmaINS1_34MainloopSm90TmaGmmaWarpSpecializedILi11ENS5_IJNS4_1CILi2EEESB_NSA_ILi1EEEEEENS1_35KernelTmaWarpSpecializedCooperativeEEENS5_IJNSA_ILi256EEENSA_ILi64EEESH_EEEaNS5_IJlSC_lEEEaSJ_NS4_8TiledMMAINS4_8MMA_AtomIJNS4_4SM904GMMA26MMA_64x64x32_S32S8S8_SS_TNEEEENS4_6LayoutINS5_IJSB_SC_SC_EEENS5_IJSC_NSA_ILi0EEESS_EEEEENS5_IJNS4_10UnderscoreESV_SV_EEEEENS4_23SM90_TMA_LOAD_MULTICASTENS4_14ComposedLayoutINS4_7SwizzleILi2ELi4ELi3EEENS4_18smem_ptr_flag_bitsILi8EEENSQ_INS5_IJNSA_ILi8EEESH_EEENS5_IJSH_SC_EEEEEEEvNS4_8identityESY_S18_vS19_EENS_8epilogue10collective6detail29Sm90TmaWarpSpecializedAdapterINS1C_15DefaultEpilogueIaSJ_SJ_NS1B_6thread17LinearCombinationIaLi1EiiLNS1G_9ScaleType4KindE0ELNS_15FloatRoundStyleE2EaEENS1_15EpilogueDefaultEEEEEvvEEEEvNT_6ParamsE:
[----:B------:R-:W0:Y:S01]  /*0000*/  LDC R1, c[0x0][0x28] ;  /* 0x00000a00ff017b82 */ /* 0x000e220000000800 */
[----:B------:R-:W1:Y:S01]  /*0010*/  S2R R94, SR_TID.X ;  /* 0x00000000005e7919 */ /* 0x000e620000002100 */
[----:B------:R-:W-:Y:S01]  /*0020*/  ELECT P0, URZ, PT ;  /* 0x00000000003f782f */ /* 0x000fe20003800000 */
[----:B------:R-:W-:Y:S01]  /*0030*/  BSSY B0, `(.L_x_0) ;  /* 0x000000f000007945 */ /* 0x000fe20003800000 */
[--C-:B-1----:R-:W-:Y:S02]  /*0040*/  SHF.R.U32.HI R0, RZ, 0x5, R94.reuse ;  /* 0x00000005ff007819 */ /* 0x102fe4000001165e */
[----:B------:R-:W-:-:S03]  /*0050*/  SHF.R.U32.HI R8, RZ, 0x7, R94 ;  /* 0x00000007ff087819 */ /* 0x000fc6000001165e */
[----:B------:R-:W1:Y:S04]  /*0060*/  SHFL.IDX PT, R3, R0, RZ, 0x1f ;  /* 0x00001fff00037589 */ /* 0x000e6800000e0000 */
[----:B------:R2:W3:Y:S01]  /*0070*/  SHFL.IDX PT, R2, R8, RZ, 0x1f ;  /* 0x00001fff08027589 */ /* 0x0004e200000e0000 */
[----:B-1----:R-:W-:-:S13]  /*0080*/  ISETP.NE.OR P0, PT, R3, RZ, !P0 ;  /* 0x000000ff0300720c */ /* 0x002fda0004705670 */
[----:B0-23--:R-:W-:Y:S05]  /*0090*/  @P0 BRA `(.L_x_1) ;  /* 0x0000000000200947 */ /* 0x00dfea0003800000 */
[----:B------:R-:W-:Y:S02]  /*00a0*/  ULDC.64 UR4, c[0x0][0x198] ;  /* 0x0000660000047ab9 */ /* 0x000fe40000000a00 */
[----:B------:R-:W-:Y:S02]  /*00b0*/  UIADD3 UR6, UP0, UR4, 0xf0, URZ ;  /* 0x000000f004067890 */ /* 0x000fe4000ff1e03f */
[----:B------:R-:W-:Y:S02]  /*00c0*/  UIADD3 UR4, UP1, UR4, 0x1f0, URZ ;  /* 0x000001f004047890 */ /* 0x000fe4000ff3e03f */
[----:B------:R-:W-:Y:S02]  /*00d0*/  UIADD3.X UR7, URZ, UR5, URZ, UP0, !UPT ;  /* 0x000000053f077290 */ /* 0x000fe400087fe43f */
[----:B------:R-:W-:-:S07]  /*00e0*/  UIADD3.X UR5, URZ, UR5, URZ, UP1, !UPT ;  /* 0x000000053f057290 */ /* 0x000fce0008ffe43f */
[----:B------:R0:W-:Y:S02]  /*00f0*/  UTMACCTL.PF [UR6] ;  /* 0x00000000060079b9 */ /* 0x0001e40008040000 */
[----:B------:R0:W-:Y:S02]  /*0100*/  UTMACCTL.PF [UR4] ;  /* 0x00000000040079b9 */ /* 0x0001e40008040000 */
[----:B0-----:R-:W-:Y:S01]  /*0110*/  NOP ;  /* 0x0000000000007918 */ /* 0x001fe20000000000 */
.L_x_1:
[----:B------:R-:W-:Y:S05]  /*0120*/  BSYNC B0 ;  /* 0x0000000000007941 */ /* 0x000fea0003800000 */
.L_x_0:
[----:B------:R-:W0:Y:S02]  /*0130*/  SHFL.IDX PT, R5, R0, RZ, 0x1f ;  /* 0x00001fff00057589 */ /* 0x000e2400000e0000 */
[----:B0-----:R-:W-:-:S13]  /*0140*/  ISETP.NE.AND P0, PT, R5, RZ, PT ;  /* 0x000000ff0500720c */ /* 0x001fda0003f05270 */
[----:B------:R-:W-:Y:S05]  /*0150*/  @P0 BRA `(.L_x_2) ;  /* 0x00000000009c0947 */ /* 0x000fea0003800000 */
[----:B------:R-:W-:Y:S01]  /*0160*/  ELECT P0, URZ, PT ;  /* 0x00000000003f782f */ /* 0x000fe20003800000 */
[----:B------:R-:W-:-:S12]  /*0170*/  BSSY B0, `(.L_x_2) ;  /* 0x0000025000007945 */ /* 0x000fd80003800000 */
[----:B------:R-:W-:Y:S05]  /*0180*/  @!P0 BRA `(.L_x_3) ;  /* 0x00000000008c8947 */ /* 0x000fea0003800000 */
[----:B------:R-:W0:Y:S01]  /*0190*/  S2UR UR8, SR_CgaCtaId ;  /* 0x00000000000879c3 */ /* 0x000e220000008800 */
[----:B------:R-:W-:Y:S01]  /*01a0*/  UMOV UR4, 0x400 ;  /* 0x0000040000047882 */ /* 0x000fe20000000000 */
[----:B------:R-:W-:Y:S01]  /*01b0*/  UMOV UR5, 0x1 ;  /* 0x0000000100057882 */ /* 0x000fe20000000000 */
[----:B------:R-:W-:Y:S02]  /*01c0*/  UMOV UR6, 0x6 ;  /* 0x0000000600067882 */ /* 0x000fe40000000000 */
[----:B------:R-:W-:-:S04]  /*01d0*/  UIADD3 UR6, -UR6, 0x100000, URZ ;  /* 0x0010000006067890 */ /* 0x000fc8000fffe13f */
[----:B------:R-:W-:Y:S02]  /*01e0*/  USHF.L.U32 UR7, UR6, 0xb, URZ ;  /* 0x0000000b06077899 */ /* 0x000fe4000800063f */
[----:B------:R-:W-:Y:S02]  /*01f0*/  USHF.L.U32 UR6, UR6, 0x1, URZ ;  /* 0x0000000106067899 */ /* 0x000fe4000800063f */
[----:B0-----:R-:W-:Y:S02]  /*0200*/  ULEA UR8, UR8, UR4, 0x18 ;  /* 0x0000000408087291 */ /* 0x001fe4000f8ec03f */
[----:B------:R-:W-:-:S04]  /*0210*/  UIADD3 UR4, -UR5, 0x100000, URZ ;  /* 0x0010000005047890 */ /* 0x000fc8000fffe13f */
[----:B------:R-:W-:Y:S02]  /*0220*/  USHF.L.U32 UR5, UR4, 0xb, URZ ;  /* 0x0000000b04057899 */ /* 0x000fe4000800063f */
[----:B------:R-:W-:Y:S01]  /*0230*/  USHF.L.U32 UR4, UR4, 0x1, URZ ;  /* 0x0000000104047899 */ /* 0x000fe2000800063f */
[----:B------:R-:W0:Y:S11]  /*0240*/  FENCE.VIEW.ASYNC.S ;  /* 0x00000000000073c6 */ /* 0x000e360000000000 */
[----:B0-----:R0:W1:Y:S01]  /*0250*/  SYNCS.EXCH.64 URZ, [UR8], UR4 ;  /* 0x00000004083f75b2 */ /* 0x0010620008000100 */
[----:B------:R0:W2:Y:S01]  /*0260*/  SYNCS.EXCH.64 URZ, [UR8+0x58], UR6 ;  /* 0x00005806083f75b2 */ /* 0x0000a20008000100 */
[----:B------:R0:W3:Y:S01]  /*0270*/  SYNCS.EXCH.64 URZ, [UR8+0x8], UR4 ;  /* 0x00000804083f75b2 */ /* 0x0000e20008000100 */
[----:B------:R0:W4:Y:S01]  /*0280*/  SYNCS.EXCH.64 URZ, [UR8+0x60], UR6 ;  /* 0x00006006083f75b2 */ /* 0x0001220008000100 */
[----:B------:R0:W0:Y:S01]  /*0290*/  SYNCS.EXCH.64 URZ, [UR8+0x10], UR4 ;  /* 0x00001004083f75b2 */ /* 0x0000220008000100 */
        /* <DEDUP_REMOVED lines=17> */
[----:B------:R-:W-:Y:S01]  /*03b0*/  NOP ;  /* 0x0000000000007918 */ /* 0x000fe20000000000 */
.L_x_3:
[----:B0-----:R-:W-:Y:S05]  /*03c0*/  BSYNC B0 ;  /* 0x0000000000007941 */ /* 0x001fea0003800000 */
.L_x_2:
[----:B------:R-:W-:Y:S01]  /*03d0*/  SHF.R.S32.HI R7, RZ, 0x1f, R94 ;  /* 0x0000001fff077819 */ /* 0x000fe2000001145e */
[----:B------:R-:W0:Y:S01]  /*03e0*/  SHFL.IDX PT, R0, R0, RZ, 0x1f ;  /* 0x00001fff00007589 */ /* 0x000e2200000e0000 */
[----:B------:R-:W5:Y:S01]  /*03f0*/  S2UR UR8, SR_CTAID.X ;  /* 0x00000000000879c3 */ /* 0x000f620000002500 */
[----:B------:R-:W-:Y:S02]  /*0400*/  ELECT P0, URZ, PT ;  /* 0x00000000003f782f */ /* 0x000fe40003800000 */
[----:B------:R-:W-:Y:S01]  /*0410*/  LEA.HI R7, R7, R94, RZ, 0x7 ;  /* 0x0000005e07077211 */ /* 0x000fe200078f38ff */
[----:B------:R-:W1:Y:S01]  /*0420*/  S2R R4, SR_CTAID.Y ;  /* 0x0000000000047919 */ /* 0x000e620000002600 */
[----:B------:R-:W-:Y:S01]  /*0430*/  ULDC UR4, c[0x0][0x150] ;  /* 0x0000540000047ab9 */ /* 0x000fe20000000800 */
[----:B------:R-:W-:Y:S01]  /*0440*/  NOP ;  /* 0x0000000000007918 */ /* 0x000fe20000000000 */
[----:B------:R-:W-:Y:S01]  /*0450*/  LOP3.LUT R7, R7, 0xffffff80, RZ, 0xc0, !PT ;  /* 0xffffff8007077812 */ /* 0x000fe200078ec0ff */
[----:B------:R-:W-:Y:S01]  /*0460*/  NOP ;  /* 0x0000000000007918 */ /* 0x000fe20000000000 */
[----:B------:R-:W2:Y:S01]  /*0470*/  LDC R11, c[0x0][0x144] ;  /* 0x00005100ff0b7b82 */ /* 0x000ea20000000800 */
[----:B------:R-:W-:Y:S01]  /*0480*/  IMAD.MOV.U32 R22, RZ, RZ, 0x1 ;  /* 0x00000001ff167424 */ /* 0x000fe200078e00ff */
[----:B------:R-:W-:Y:S01]  /*0490*/  ISETP.NE.AND P3, PT, R2, RZ, PT ;  /* 0x000000ff0200720c */ /* 0x000fe20003f65270 */
[----:B------:R-:W-:-:S05]  /*04a0*/  IMAD.IADD R9, R94, 0x1, -R7 ;  /* 0x000000015e097824 */ /* 0x000fca00078e0a07 */
[----:B------:R-:W-:Y:S01]  /*04b0*/  SHF.R.S32.HI R6, RZ, 0x1f, R9 ;  /* 0x0000001fff067819 */ /* 0x000fe20000011409 */
[----:B------:R-:W3:Y:S03]  /*04c0*/  LDC R13, c[0x0][0x140] ;  /* 0x00005000ff0d7b82 */ /* 0x000ee60000000800 */
[----:B------:R-:W-:Y:S02]  /*04d0*/  LEA.HI R6, R6, R9, RZ, 0x3 ;  /* 0x0000000906067211 */ /* 0x000fe400078f18ff */
[----:B0-----:R-:W-:Y:S02]  /*04e0*/  ISETP.NE.OR P0, PT, R0, RZ, !P0 ;  /* 0x000000ff0000720c */ /* 0x001fe40004705670 */
[--C-:B------:R-:W-:Y:S02]  /*04f0*/  SHF.R.S32.HI R0, RZ, 0x3, R6.reuse ;  /* 0x00000003ff007819 */ /* 0x100fe40000011406 */
[----:B------:R-:W-:-:S02]  /*0500*/  SHF.R.S32.HI R7, RZ, 0x1f, R6 ;  /* 0x0000001fff077819 */ /* 0x000fc40000011406 */
[----:B-----5:R-:W-:Y:S02]  /*0510*/  I2FP.F32.U32 R10, UR8 ;  /* 0x00000008000a7c45 */ /* 0x020fe40008201000 */
[----:B------:R-:W-:Y:S02]  /*0520*/  SHF.R.S32.HI R6, RZ, 0x1f, R5 ;  /* 0x0000001fff067819 */ /* 0x000fe40000011405 */
[----:B------:R-:W-:Y:S01]  /*0530*/  LEA.HI R7, R7, R0, RZ, 0x2 ;  /* 0x0000000007077211 */ /* 0x000fe200078f10ff */
[----:B------:R-:W-:Y:S01]  /*0540*/  FMUL R10, R10, UR4 ;  /* 0x000000040a0a7c20 */ /* 0x000fe20008400000 */
[----:B------:R-:W-:Y:S01]  /*0550*/  LEA.HI R6, R6, R5, RZ, 0x2 ;  /* 0x0000000506067211 */ /* 0x000fe200078f10ff */
[----:B------:R-:W-:Y:S01]  /*0560*/  VOTEU.ALL UP0, P0 ;  /* 0x00000000003f7886 */ /* 0x000fe20000000000 */
[----:B------:R-:W-:Y:S01]  /*0570*/  LOP3.LUT R7, R7, 0xfffffffc, RZ, 0xc0, !PT ;  /* 0xfffffffc07077812 */ /* 0x000fe200078ec0ff */
[----:B------:R-:W-:Y:S01]  /*0580*/  ULDC UR4, c[0x0][0x154] ;  /* 0x0000550000047ab9 */ /* 0x000fe20000000800 */
[----:B------:R-:W-:Y:S01]  /*0590*/  LOP3.LUT R6, R6, 0x3ffffffc, RZ, 0xc0, !PT ;  /* 0x3ffffffc06067812 */ /* 0x000fe200078ec0ff */
[----:B------:R-:W0:Y:S01]  /*05a0*/  F2I.U32.TRUNC.NTZ R10, R10 ;  /* 0x0000000a000a7305 */ /* 0x000e22000020f000 */
[----:B-1----:R-:W-:Y:S01]  /*05b0*/  I2FP.F32.U32 R12, R4 ;  /* 0x00000004000c7245 */ /* 0x002fe20000201000 */
[----:B------:R-:W-:Y:S01]  /*05c0*/  IMAD.IADD R7, R0, 0x1, -R7 ;  /* 0x0000000100077824 */ /* 0x000fe200078e0a07 */
[----:B------:R-:W1:Y:S01]  /*05d0*/  @!UP0 S2UR UR7, SR_CgaCtaId ;  /* 0x00000000000789c3 */ /* 0x000e620000008800 */
[----:B------:R-:W-:Y:S01]  /*05e0*/  IMAD.IADD R6, R5, 0x1, -R6 ;  /* 0x0000000105067824 */ /* 0x000fe200078e0a06 */
[----:B------:R-:W-:Y:S01]  /*05f0*/  SHF.R.S32.HI R0, RZ, 0x1f, R3 ;  /* 0x0000001fff007819 */ /* 0x000fe20000011403 */
[----:B------:R-:W-:Y:S01]  /*0600*/  FMUL R12, R12, UR4 ;  /* 0x000000040c0c7c20 */ /* 0x000fe20008400000 */
[----:B------:R-:W-:Y:S01]  /*0610*/  UMOV UR4, 0x20 ;  /* 0x0000002000047882 */ /* 0x000fe20000000000 */
[----:B------:R-:W-:Y:S01]  /*0620*/  IMAD R19, R6, 0x4, R7 ;  /* 0x0000000406137824 */ /* 0x000fe200078e0207 */
[----:B------:R-:W-:Y:S01]  /*0630*/  LEA.HI R0, R0, R3, RZ, 0x2 ;  /* 0x0000000300007211 */ /* 0x000fe200078f10ff */
[----:B------:R-:W-:Y:S01]  /*0640*/  @!UP0 UMOV UR6, 0x400 ;  /* 0x0000040000068882 */ /* 0x000fe20000000000 */
[----:B------:R-:W5:Y:S01]  /*0650*/  LDC R7, c[0x0][0x148] ;  /* 0x00005200ff077b82 */ /* 0x000f620000000800 */
[----:B------:R-:W4:Y:S01]  /*0660*/  F2I.U32.TRUNC.NTZ R12, R12 ;  /* 0x0000000c000c7305 */ /* 0x000f22000020f000 */
[----:B------:R-:W-:Y:S01]  /*0670*/  LEA.HI R6, R19, R19, RZ, 0x1 ;  /* 0x0000001313067211 */ /* 0x000fe200078f08ff */
[----:B------:R-:W-:-:S04]  /*0680*/  @!UP0 UIADD3 UR4, -UR4, 0x100000, URZ ;  /* 0x0010000004048890 */ /* 0x000fc8000fffe13f */
[----:B------:R-:W-:Y:S02]  /*0690*/  @!UP0 USHF.L.U32 UR5, UR4, 0xb, URZ ;  /* 0x0000000b04058899 */ /* 0x000fe4000800063f */
[----:B------:R-:W-:Y:S01]  /*06a0*/  @!UP0 USHF.L.U32 UR4, UR4, 0x1, URZ ;  /* 0x0000000104048899 */ /* 0x000fe2000800063f */
[----:B0-----:R-:W-:Y:S01]  /*06b0*/  IMAD.MOV R14, RZ, RZ, -R10 ;  /* 0x000000ffff0e7224 */ /* 0x001fe200078e0a0a */
[----:B------:R-:W-:Y:S01]  /*06c0*/  LOP3.LUT R0, R0, 0xfffffffc, RZ, 0xc0, !PT ;  /* 0xfffffffc00007812 */ /* 0x000fe200078ec0ff */
[----:B------:R-:W-:Y:S01]  /*06d0*/  VOTEU.ALL UP1, P0 ;  /* 0x00000000003f7886 */ /* 0x000fe20000020000 */
[----:B------:R-:W-:Y:S01]  /*06e0*/  LOP3.LUT R10, R6, 0xfffffffe, RZ, 0xc0, !PT ;  /* 0xfffffffe060a7812 */ /* 0x000fe200078ec0ff */
[----:B--2---:R-:W-:Y:S01]  /*06f0*/  IMAD R6, R11, R14, UR8 ;  /* 0x000000080b067e24 */ /* 0x004fe2000f8e020e */
[----:B---3--:R-:W-:Y:S01]  /*0700*/  ISETP.EQ.U32.AND P2, PT, R13, 0x1, PT ;  /* 0x000000010d00780c */ /* 0x008fe20003f42070 */
[----:B------:R-:W-:Y:S02]  /*0710*/  IMAD.IADD R3, R3, 0x1, -R0 ;  /* 0x0000000103037824 */ /* 0x000fe400078e0a00 */
[----:B------:R-:W-:-:S02]  /*0720*/  IMAD.IADD R11, R19, 0x1, -R10 ;  /* 0x00000001130b7824 */ /* 0x000fc400078e0a0a */
[----:B------:R-:W-:Y:S01]  /*0730*/  IMAD.SHL.U32 R10, R19, 0x4, RZ ;  /* 0x00000004130a7824 */ /* 0x000fe200078e00ff */
[----:B------:R-:W-:Y:S01]  /*0740*/  ISETP.NE.AND P1, PT, R3, 0x3, PT ;  /* 0x000000030300780c */ /* 0x000fe20003f25270 */
[----:B----4-:R-:W-:Y:S01]  /*0750*/  IMAD.MOV R21, RZ, RZ, -R12 ;  /* 0x000000ffff157224 */ /* 0x010fe200078e0a0c */
[----:B------:R-:W-:Y:S01]  /*0760*/  ISETP.NE.AND P4, PT, R11, R6, PT ;  /* 0x000000060b00720c */ /* 0x000fe20003f85270 */
[----:B-1----:R-:W-:Y:S01]  /*0770*/  @!UP0 ULEA UR6, UR7, UR6, 0x18 ;  /* 0x0000000607068291 */ /* 0x002fe2000f8ec03f */
[----:B------:R-:W-:Y:S01]  /*0780*/  LOP3.LUT R19, R19, 0xc, R10, 0x78, !PT ;  /* 0x0000000c13137812 */ /* 0x000fe200078e780a */
[----:B------:R-:W-:Y:S01]  /*0790*/  VOTEU.ALL UP0, P0 ;  /* 0x00000000003f7886 */ /* 0x000fe20000000000 */
[----:B------:R-:W-:Y:S01]  /*07a0*/  LOP3.LUT P0, RZ, R9, 0x7, RZ, 0xc0, !PT ;  /* 0x0000000709ff7812 */ /* 0x000fe2000780c0ff */
[----:B------:R-:W-:Y:S01]  /*07b0*/  VIADD R12, R2, 0xffffffff ;  /* 0xffffffff020c7836 */ /* 0x000fe20000000000 */
[----:B------:R-:W-:Y:S01]  /*07c0*/  ISETP.EQ.OR P1, PT, R3, RZ, !P1 ;  /* 0x000000ff0300720c */ /* 0x000fe20004f22670 */
[----:B-----5:R-:W-:Y:S01]  /*07d0*/  IMAD R11, R7, R21, R4 ;  /* 0x00000015070b7224 */ /* 0x020fe200078e0204 */
[----:B------:R-:W-:-:S02]  /*07e0*/  ISETP.LT.U32.AND P0, PT, R19, 0x4, !P0 ;  /* 0x000000041300780c */ /* 0x000fc40004701070 */
[----:B------:R-:W-:Y:S02]  /*07f0*/  ISETP.EQ.AND P1, PT, R2, RZ, P1 ;  /* 0x000000ff0200720c */ /* 0x000fe40000f22270 */
[----:B------:R-:W-:Y:S01]  /*0800*/  ISETP.GE.U32.AND P6, PT, R12, 0x2, PT ;  /* 0x000000020c00780c */ /* 0x000fe20003fc6070 */
[----:B------:R-:W0:Y:S02]  /*0810*/  FENCE.VIEW.ASYNC.S ;  /* 0x00000000000073c6 */ /* 0x000e240000000000 */
[----:B0-----:R0:W1:Y:S01]  /*0820*/  @!UP0 SYNCS.EXCH.64 URZ, [UR6+0xc0], UR4 ;  /* 0x0000c004063f85b2 */ /* 0x0010620008000100 */
[----:B------:R-:W-:Y:S02]  /*0830*/  @P4 LEA.HI R0, R19, R19, RZ, 0x1 ;  /* 0x0000001313004211 */ /* 0x000fe400078f08ff */
[----:B------:R-:W-:Y:S02]  /*0840*/  SEL R9, RZ, 0x1, !P0 ;  /* 0x00000001ff097807 */ /* 0x000fe40004000000 */
[----:B------:R-:W-:-:S02]  /*0850*/  @P4 SHF.R.S32.HI R0, RZ, 0x1, R0 ;  /* 0x00000001ff004819 */ /* 0x000fc40000011400 */
[----:B------:R-:W-:Y:S02]  /*0860*/  SEL R18, RZ, 0x1, !P1 ;  /* 0x00000001ff127807 */ /* 0x000fe40004800000 */
[----:B------:R-:W-:Y:S02]  /*0870*/  @P4 ISETP.NE.AND P5, PT, R0, R11, PT ;  /* 0x0000000b0000420c */ /* 0x000fe40003fa5270 */
[----:B------:R-:W-:Y:S02]  /*0880*/  LOP3.LUT R0, R94, 0x7f, RZ, 0xc0, !PT ;  /* 0x0000007f5e007812 */ /* 0x000fe400078ec0ff */
[----:B------:R-:W-:Y:S02]  /*0890*/  @P4 SEL R22, RZ, 0x1, P5 ;  /* 0x00000001ff164807 */ /* 0x000fe40002800000 */
[----:B------:R-:W-:Y:S01]  /*08a0*/  SEL R18, R18, 0x2, P6 ;  /* 0x0000000212127807 */ /* 0x000fe20003000000 */
[----:B------:R0:W2:Y:S01]  /*08b0*/  @!UP1 SYNCS.EXCH.64 URZ, [UR6+0xc8], UR4 ;  /* 0x0000c804063f95b2 */ /* 0x0000a20008000100 */
[----:B------:R-:W-:Y:S01]  /*08c0*/  LOP3.LUT R22, R22, R9, RZ, 0xc0, !PT ;  /* 0x0000000916167212 */ /* 0x000fe200078ec0ff */
[----:B------:R-:W-:Y:S01]  /*08d0*/  NOP ;  /* 0x0000000000007918 */ /* 0x000fe20000000000 */
[----:B------:R-:W-:Y:S05]  /*08e0*/  @!P2 BRA `(.L_x_4) ;  /* 0x000000000008a947 */ /* 0x000fea0003800000 */
[----:B-12---:R-:W-:Y:S01]  /*08f0*/  UCGABAR_ARV ;  /* 0x00000000000079c7 */ /* 0x006fe20008000000 */
[----:B------:R-:W-:Y:S05]  /*0900*/  BRA `(.L_x_5) ;  /* 0x0000000000047947 */ /* 0x000fea0003800000 */
.L_x_4:
[----:B-12---:R-:W-:Y:S01]  /*0910*/  NOP ;  /* 0x0000000000007918 */ /* 0x006fe20000000000 */
.L_x_5:
[----:B------:R-:W1:Y:S01]  /*0920*/  LDC R2, c[0x0][0x65c] ;  /* 0x00019700ff027b82 */ /* 0x000e620000000800 */
[----:B------:R-:W-:Y:S02]  /*0930*/  IMAD.U32 R10, RZ, RZ, UR8 ;  /* 0x00000008ff0a7e24 */ /* 0x000fe4000f8e00ff */
[----:B------:R-:W-:Y:S01]  /*0940*/  IMAD.MOV.U32 R11, RZ, RZ, RZ ;  /* 0x000000ffff0b7224 */ /* 0x000fe200078e00ff */
[----:B-1----:R-:W-:-:S04]  /*0950*/  ISETP.NE.AND P1, PT, R2, 0x1, PT ;  /* 0x000000010200780c */ /* 0x002fc80003f25270 */
[----:B------:R-:W-:-:S09]  /*0960*/  P2R R5, PR, RZ, 0x2 ;  /* 0x00000002ff057803 */ /* 0x000fd20000000000 */
[----:B------:R-:W1:Y:S01]  /*0970*/  @P1 LDC R17, c[0x0][0x10] ;  /* 0x00000400ff111b82 */ /* 0x000e620000000800 */
[----:B------:R-:W-:Y:S02]  /*0980*/  @P1 IMAD.MOV.U32 R5, RZ, RZ, RZ ;  /* 0x000000ffff051224 */ /* 0x000fe400078e00ff */
[----:B------:R-:W-:-:S05]  /*0990*/  @P1 IMAD.MOV.U32 R13, RZ, RZ, RZ ;  /* 0x000000ffff0d1224 */ /* 0x000fca00078e00ff */
[----:B------:R-:W2:Y:S01]  /*09a0*/  @!P1 LDC R9, c[0x0][0xc] ;  /* 0x00000300ff099b82 */ /* 0x000ea20000000800 */
[----:B0-----:R-:W-:Y:S01]  /*09b0*/  ULDC UR4, c[0x0][0xc] ;  /* 0x0000030000047ab9 */ /* 0x001fe20000000800 */
[----:B------:R-:W-:Y:S01]  /*09c0*/  ULDC UR5, c[0x0][0x10] ;  /* 0x0000040000057ab9 */ /* 0x000fe20000000800 */
[----:B------:R-:W-:Y:S01]  /*09d0*/  ULDC UR6, c[0x0][0x14] ;  /* 0x0000050000067ab9 */ /* 0x000fe20000000800 */
[----:B------:R-:W-:-:S04]  /*09e0*/  UIMAD.WIDE.U32 UR4, UR4, UR5, URZ ;  /* 0x00000005040472a5 */ /* 0x000fc8000f8e003f */
[----:B------:R-:W-:Y:S02]  /*09f0*/  UIMAD.WIDE.U32 UR36, UR4, UR6, URZ ;  /* 0x00000006042472a5 */ /* 0x000fe4000f8e003f */
[----:B------:R-:W-:-:S04]  /*0a00*/  UIMAD UR42, UR5, UR6, URZ ;  /* 0x00000006052a72a4 */ /* 0x000fc8000f8e023f */
[----:B------:R-:W-:Y:S01]  /*0a10*/  UIADD3 UR42, UR37, UR42, URZ ;  /* 0x0000002a252a7290 */ /* 0x000fe2000fffe03f */
[----:B-1----:R-:W-:-:S04]  /*0a20*/  @P1 IMAD.WIDE.U32 R16, R17, UR8, R4 ;  /* 0x0000000811101c25 */ /* 0x002fc8000f8e0004 */
[----:B------:R-:W-:Y:S02]  /*0a30*/  @P1 IMAD.IADD R17, R17, 0x1, R13 ;  /* 0x0000000111111824 */ /* 0x000fe400078e020d */
[----:B--2---:R-:W-:-:S04]  /*0a40*/  @!P1 IMAD.WIDE.U32 R10, R4, R9, R10 ;  /* 0x00000009040a9225 */ /* 0x004fc800078e000a */
[----:B------:R-:W-:Y:S02]  /*0a50*/  @!P1 IMAD.MOV.U32 R16, RZ, RZ, R10 ;  /* 0x000000ffff109224 */ /* 0x000fe400078e000a */
[----:B------:R-:W-:Y:S01]  /*0a60*/  @!P1 IMAD.MOV.U32 R17, RZ, RZ, R11 ;  /* 0x000000ffff119224 */ /* 0x000fe200078e000b */
[----:B------:R-:W-:Y:S06]  /*0a70*/  @!P2 BRA `(.L_x_6) ;  /* 0x00000000000ca947 */ /* 0x000fec0003800000 */
[----:B------:R-:W-:Y:S01]  /*0a80*/  UCGABAR_WAIT ;  /* 0x0000000000007dc7 */ /* 0x000fe20008000000 */
[----:B------:R-:W-:Y:S01]  /*0a90*/  CCTL.IVALL ;  /* 0x00000000ff00798f */ /* 0x000fe20002000000 */
[----:B------:R-:W-:Y:S05]  /*0aa0*/  BRA `(.L_x_7) ;  /* 0x0000000000047947 */ /* 0x000fea0003800000 */
.L_x_6:
[----:B------:R-:W-:Y:S06]  /*0ab0*/  BAR.SYNC.DEFER_BLOCKING 0x0 ;  /* 0x0000000000007b1d */ /* 0x000fec0000010000 */
.L_x_7:
[----:B------:R-:W-:Y:S05]  /*0ac0*/  @!P3 BRA `(.L_x_8) ;  /* 0x000000500054b947 */ /* 0x000fea0003800000 */
[----:B------:R-:W-:-:S13]  /*0ad0*/  ISETP.GT.U32.AND P0, PT, R12, 0x1, PT ;  /* 0x000000010c00780c */ /* 0x000fda0003f04070 */
[----:B------:R-:W-:Y:S05]  /*0ae0*/  @P0 EXIT ;  /* 0x000000000000094d */ /* 0x000fea0003800000 */
[----:B------:R-:W-:Y:S01]  /*0af0*/  ULDC.64 UR4, c[0x0][0x650] ;  /* 0x0001940000047ab9 */ /* 0x000fe20000000a00 */
[----:B------:R-:W-:Y:S01]  /*0b00*/  PRMT R3, RZ, 0x7610, R3 ;  /* 0x00007610ff037816 */ /* 0x000fe20000000003 */
[----:B------:R-:W-:Y:S01]  /*0b10*/  IMAD.MOV.U32 R99, RZ, RZ, -0x1 ;  /* 0xffffffffff637424 */ /* 0x000fe200078e00ff */
[----:B------:R-:W-:Y:S01]  /*0b20*/  ISETP.GE.U32.AND P0, PT, R16, UR4, PT ;  /* 0x0000000410007c0c */ /* 0x000fe2000bf06070 */
[----:B------:R-:W-:Y:S02]  /*0b30*/  IMAD.MOV.U32 R100, RZ, RZ, -0x1 ;  /* 0xffffffffff647424 */ /* 0x000fe400078e00ff */
[----:B------:R-:W-:Y:S01]  /*0b40*/  IMAD.MOV.U32 R23, RZ, RZ, -0x1 ;  /* 0xffffffffff177424 */ /* 0x000fe200078e00ff */
[----:B------:R-:W-:-:S13]  /*0b50*/  ISETP.GE.U32.AND.EX P0, PT, R17, UR5, PT, P0 ;  /* 0x0000000511007c0c */ /* 0x000fda000bf06100 */
[----:B------:R-:W-:Y:S05]  /*0b60*/  @P0 BRA `(.L_x_9) ;  /* 0x00000004002c0947 */ /* 0x000fea0003800000 */
[----:B------:R-:W0:Y:S01]  /*0b70*/  LDC.64 R24, c[0x0][0x628] ;  /* 0x00018a00ff187b82 */ /* 0x000e220000000a00 */
[----:B------:R-:W-:Y:S02]  /*0b80*/  IMAD.MOV.U32 R10, RZ, RZ, R16 ;  /* 0x000000ffff0a7224 */ /* 0x000fe400078e0010 */
[----:B------:R-:W-:-:S05]  /*0b90*/  IMAD.MOV.U32 R11, RZ, RZ, R17 ;  /* 0x000000ffff0b7224 */ /* 0x000fca00078e0011 */
[----:B------:R-:W1:Y:S08]  /*0ba0*/  LDC R20, c[0x0][0x630] ;  /* 0x00018c00ff147b82 */ /* 0x000e700000000800 */
[----:B------:R-:W2:Y:S01]  /*0bb0*/  LDC.64 R26, c[0x0][0x620] ;  /* 0x00018800ff1a7b82 */ /* 0x000ea20000000a00 */
[----:B0-----:R-:W-:-:S04]  /*0bc0*/  ISETP.NE.U32.AND P0, PT, R24, RZ, PT ;  /* 0x000000ff1800720c */ /* 0x001fc80003f05070 */
[----:B------:R-:W-:-:S13]  /*0bd0*/  ISETP.NE.AND.EX P0, PT, R25, RZ, PT, P0 ;  /* 0x000000ff1900720c */ /* 0x000fda0003f05300 */
[----:B-12---:R-:W-:Y:S05]  /*0be0*/  @!P0 BRA `(.L_x_10) ;  /* 0x0000000000288947 */ /* 0x006fea0003800000 */
[----:B------:R-:W0:Y:S02]  /*0bf0*/  LDC R3, c[0x0][0x634] ;  /* 0x00018d00ff037b82 */ /* 0x000e240000000800 */
[----:B0-----:R-:W-:-:S05]  /*0c00*/  IADD3 R3, P0, R16, R3, RZ ;  /* 0x0000000310037210 */ /* 0x001fca0007f1e0ff */
[----:B------:R-:W-:-:S04]  /*0c10*/  IMAD.X R9, RZ, RZ, R17, P0 ;  /* 0x000000ffff097224 */ /* 0x000fc800000e0611 */
[----:B------:R-:W-:-:S04]  /*0c20*/  IMAD.WIDE.U32 R10, R9, R24, RZ ;  /* 0x00000018090a7225 */ /* 0x000fc800078e00ff */
[----:B------:R-:W-:-:S04]  /*0c30*/  IMAD.WIDE.U32 R12, P0, R3, R25, R10 ;  /* 0x00000019030c7225 */ /* 0x000fc8000780000a */
[----:B------:R-:W-:-:S04]  /*0c40*/  IMAD.WIDE.U32 R10, R3, R24, RZ ;  /* 0x00000018030a7225 */ /* 0x000fc800078e00ff */
[----:B------:R-:W-:Y:S01]  /*0c50*/  IMAD.X R15, RZ, RZ, RZ, P0 ;  /* 0x000000ffff0f7224 */ /* 0x000fe200000e06ff */
[----:B------:R-:W-:Y:S01]  /*0c60*/  IADD3 RZ, P0, R11, R12, RZ ;  /* 0x0000000c0bff7210 */ /* 0x000fe20007f1e0ff */
[----:B------:R-:W-:-:S04]  /*0c70*/  IMAD.MOV.U32 R14, RZ, RZ, R13 ;  /* 0x000000ffff0e7224 */ /* 0x000fc800078e000d */
[----:B------:R-:W-:-:S08]  /*0c80*/  IMAD.WIDE.U32.X R10, R9, R25, R14, P0 ;  /* 0x00000019090a7225 */ /* 0x000fd000000e040e */
.L_x_10:
[----:B------:R-:W0:Y:S01]  /*0c90*/  LDC.64 R30, c[0x0][0x640] ;  /* 0x00019000ff1e7b82 */ /* 0x000e220000000a00 */
[-CC-:B------:R-:W-:Y:S02]  /*0ca0*/  SHF.R.U64 R25, R10, R20.reuse, R11.reuse ;  /* 0x000000140a197219 */ /* 0x180fe4000000120b */
[----:B------:R-:W-:Y:S02]  /*0cb0*/  SHF.R.U32.HI R3, RZ, R20, R11 ;  /* 0x00000014ff037219 */ /* 0x000fe4000001160b */
[----:B------:R-:W-:-:S03]  /*0cc0*/  IADD3 R5, P0, RZ, -R25, RZ ;  /* 0x80000019ff057210 */ /* 0x000fc60007f1e0ff */
[----:B------:R-:W1:Y:S02]  /*0cd0*/  LDC R24, c[0x0][0x618] ;  /* 0x00018600ff187b82 */ /* 0x000e640000000800 */
[----:B------:R-:W-:Y:S02]  /*0ce0*/  IMAD.X R3, RZ, RZ, ~R3, P0 ;  /* 0x000000ffff037224 */ /* 0x000fe400000e0e03 */
[----:B------:R-:W-:-:S04]  /*0cf0*/  IMAD.WIDE.U32 R10, R5, R26, R16 ;  /* 0x0000001a050a7225 */ /* 0x000fc800078e0010 */
[----:B------:R-:W2:Y:S01]  /*0d00*/  LDC R20, c[0x0][0x608] ;  /* 0x00018200ff147b82 */ /* 0x000ea20000000800 */
[----:B------:R-:W-:Y:S02]  /*0d10*/  IMAD R12, R3, R26, RZ ;  /* 0x0000001a030c7224 */ /* 0x000fe400078e02ff */
[----:B------:R-:W-:Y:S02]  /*0d20*/  IMAD.MOV.U32 R3, RZ, RZ, -0x1 ;  /* 0xffffffffff037424 */ /* 0x000fe400078e00ff */
[----:B------:R-:W-:Y:S02]  /*0d30*/  IMAD R5, R5, R27, R12 ;  /* 0x0000001b05057224 */ /* 0x000fe400078e020c */
[----:B------:R-:W-:Y:S01]  /*0d40*/  IMAD R27, R7, R21, R4 ;  /* 0x00000015071b7224 */ /* 0x000fe200078e0204 */
[----:B------:R-:W3:Y:S01]  /*0d50*/  LDC R28, c[0x0][0x658] ;  /* 0x00019600ff1c7b82 */ /* 0x000ee20000000800 */
[----:B------:R-:W-:Y:S01]  /*0d60*/  IMAD.IADD R5, R11, 0x1, R5 ;  /* 0x000000010b057824 */ /* 0x000fe200078e0205 */
[----:B0-----:R-:W-:Y:S01]  /*0d70*/  ISETP.NE.U32.AND P0, PT, R30, RZ, PT ;  /* 0x000000ff1e00720c */ /* 0x001fe20003f05070 */
[----:B------:R-:W-:-:S03]  /*0d80*/  IMAD.MOV.U32 R21, RZ, RZ, 0x1 ;  /* 0x00000001ff157424 */ /* 0x000fc600078e00ff */
[----:B------:R-:W-:Y:S02]  /*0d90*/  ISETP.NE.AND.EX P0, PT, R31, RZ, PT, P0 ;  /* 0x000000ff1f00720c */ /* 0x000fe40003f05300 */
[----:B------:R-:W0:Y:S01]  /*0da0*/  LDC R26, c[0x0][0x600] ;  /* 0x00018000ff1a7b82 */ /* 0x000e220000000800 */
[-CC-:B-1----:R-:W-:Y:S02]  /*0db0*/  SHF.R.U64 R14, R10, R24.reuse, R5.reuse ;  /* 0x000000180a0e7219 */ /* 0x182fe40000001205 */
[----:B------:R-:W-:-:S05]  /*0dc0*/  SHF.R.U32.HI R5, RZ, R24, R5 ;  /* 0x00000018ff057219 */ /* 0x000fca0000011605 */
[----:B------:R-:W1:Y:S01]  /*0dd0*/  LDC R15, c[0x0][0x648] ;  /* 0x00019200ff0f7b82 */ /* 0x000e620000000800 */
[-CC-:B--2---:R-:W-:Y:S02]  /*0de0*/  SHF.R.U64 R24, R14, R20.reuse, R5.reuse ;  /* 0x000000140e187219 */ /* 0x184fe40000001205 */
[----:B------:R-:W-:-:S05]  /*0df0*/  SHF.R.U32.HI R5, RZ, R20, R5 ;  /* 0x00000014ff057219 */ /* 0x000fca0000011605 */
[----:B------:R-:W2:Y:S01]  /*0e00*/  LDC R32, c[0x0][0x638] ;  /* 0x00018e00ff207b82 */ /* 0x000ea20000000800 */
[-CC-:B---3--:R-:W-:Y:S02]  /*0e10*/  SHF.R.U64 R20, R24, R28.reuse, R5.reuse ;  /* 0x0000001c18147219 */ /* 0x188fe40000001205 */
[-C--:B------:R-:W-:Y:S02]  /*0e20*/  SHF.L.U32 R3, R3, R28.reuse, RZ ;  /* 0x0000001c03037219 */ /* 0x080fe400000006ff */
[----:B------:R-:W-:Y:S01]  /*0e30*/  SHF.R.U32.HI R5, RZ, R28, R5 ;  /* 0x0000001cff057219 */ /* 0x000fe20000011605 */
[----:B------:R-:W-:Y:S01]  /*0e40*/  IMAD.MOV.U32 R4, RZ, RZ, R20 ;  /* 0x000000ffff047224 */ /* 0x000fe200078e0014 */
[----:B------:R-:W-:Y:S01]  /*0e50*/  LOP3.LUT R7, RZ, R3, RZ, 0x33, !PT ;  /* 0x00000003ff077212 */ /* 0x000fe200078e33ff */
[----:B------:R-:W3:Y:S01]  /*0e60*/  LDC R23, c[0x0][0x610] ;  /* 0x00018400ff177b82 */ /* 0x000ee20000000800 */
[----:B------:R-:W-:Y:S05]  /*0e70*/  @!P0 BRA `(.L_x_11) ;  /* 0x0000000000288947 */ /* 0x000fea0003800000 */
[----:B------:R-:W4:Y:S02]  /*0e80*/  LDC R3, c[0x0][0x64c] ;  /* 0x00019300ff037b82 */ /* 0x000f240000000800 */
[----:B----4-:R-:W-:-:S05]  /*0e90*/  IADD3 R3, P0, R20, R3, RZ ;  /* 0x0000000314037210 */ /* 0x010fca0007f1e0ff */
        /* <DEDUP_REMOVED lines=8> */
.L_x_11:
[----:B-1----:R-:W-:Y:S02]  /*0f20*/  SHF.R.U64 R5, R4, R15, R5 ;  /* 0x0000000f04057219 */ /* 0x002fe40000001205 */
[----:B------:R-:W-:Y:S01]  /*0f30*/  LOP3.LUT R4, R24, R7, RZ, 0xc0, !PT ;  /* 0x0000000718047212 */ /* 0x000fe200078ec0ff */
[----:B0-----:R-:W-:Y:S01]  /*0f40*/  VIADD R7, R26, 0xffffffff ;  /* 0xffffffff1a077836 */ /* 0x001fe20000000000 */
[----:B------:R-:W-:Y:S01]  /*0f50*/  SHF.L.U32 R3, R21, R28, RZ ;  /* 0x0000001c15037219 */ /* 0x000fe200000006ff */
[----:B------:R-:W-:Y:S01]  /*0f60*/  IMAD.MOV R9, RZ, RZ, -R5 ;  /* 0x000000ffff097224 */ /* 0x000fe200078e0a05 */
[----:B------:R-:W-:Y:S02]  /*0f70*/  SEL R6, R6, R27, !P1 ;  /* 0x0000001b06067207 */ /* 0x000fe40004800000 */
[----:B------:R-:W-:Y:S01]  /*0f80*/  LOP3.LUT R7, R14, R7, RZ, 0xc0, !PT ;  /* 0x000000070e077212 */ /* 0x000fe200078ec0ff */
[----:B------:R-:W-:Y:S02]  /*0f90*/  IMAD R5, R3, R5, R4 ;  /* 0x0000000503057224 */ /* 0x000fe400078e0204 */
[----:B--2---:R-:W-:-:S02]  /*0fa0*/  IMAD R3, R9, R32, R20 ;  /* 0x0000002009037224 */ /* 0x004fc400078e0214 */
[----:B---3--:R-:W-:Y:S02]  /*0fb0*/  IMAD R6, R5, R23, R6 ;  /* 0x0000001705067224 */ /* 0x008fe400078e0206 */
[----:B------:R-:W-:Y:S02]  /*0fc0*/  IMAD R99, R3, R26, R7 ;  /* 0x0000001a03637224 */ /* 0x000fe400078e0207 */
[----:B------:R-:W-:Y:S02]  /*0fd0*/  IMAD.MOV.U32 R4, RZ, RZ, 0x1 ;  /* 0x00000001ff047424 */ /* 0x000fe400078e00ff */
[----:B------:R-:W-:Y:S01]  /*0fe0*/  IMAD.MOV.U32 R23, RZ, RZ, R25 ;  /* 0x000000ffff177224 */ /* 0x000fe200078e0019 */
[----:B------:R-:W-:Y:S02]  /*0ff0*/  SEL R100, R99, R6, !P1 ;  /* 0x0000000663647207 */ /* 0x000fe40004800000 */
[----:B------:R-:W-:Y:S02]  /*1000*/  PRMT R3, R4, 0x7610, R3 ;  /* 0x0000761004037816 */ /* 0x000fe40000000003 */
[----:B------:R-:W-:-:S07]  /*1010*/  SEL R99, R6, R99, !P1 ;  /* 0x0000006306637207 */ /* 0x000fce0004800000 */
.L_x_9:
[----:B------:R-:W-:-:S08]  /*1020*/  NOP ;  /* 0x0000000000007918 */ /* 0x000fd00000000000 */
[----:B------:R-:W0:Y:S02]  /*1030*/  USETMAXREG.TRY_ALLOC.CTAPOOL UP0, 0xe8 ;  /* 0x000000e8000079c8 */ /* 0x000e240008000600 */
[----:B0-----:R-:W-:-:S13]  /*1040*/  PLOP3.LUT P0, PT, PT, PT, UP0, 0x80, 0x0 ;  /* 0x000000000000781c */ /* 0x001fda0003f0f008 */
[----:B------:R-:W-:Y:S05]  /*1050*/  @!P0 BRA `(.L_x_9) ;  /* 0xfffffffc00f08947 */ /* 0x000fea000383ffff */
[----:B------:R-:W-:Y:S01]  /*1060*/  ULDC.64 UR4, c[0x0][0x598] ;  /* 0x0001660000047ab9 */ /* 0x000fe20000000a00 */
[----:B------:R-:W-:Y:S01]  /*1070*/  ULDC.64 UR38, c[0x0][0x208] ;  /* 0x0000820000267ab9 */ /* 0x000fe20000000a00 */
[----:B------:R-:W-:-:S04]  /*1080*/  ISETP.NE.U32.AND P0, PT, RZ, UR4, PT ;  /* 0x00000004ff007c0c */ /* 0x000fc8000bf05070 */
[----:B------:R-:W-:-:S13]  /*1090*/  ISETP.NE.AND.EX P0, PT, RZ, UR5, PT, P0 ;  /* 0x00000005ff007c0c */ /* 0x000fda000bf05300 */
[----:B------:R-:W-:Y:S05]  /*10a0*/  @!P0 BRA `(.L_x_12) ;  /* 0x00000000001c8947 */ /* 0x000fea0003800000 */
[----:B------:R-:W0:Y:S02]  /*10b0*/  LDC.64 R4, c[0x0][0x598] ;  /* 0x00016600ff047b82 */ /* 0x000e240000000a00 */
[----:B0-----:R-:W2:Y:S02]  /*10c0*/  LDG.E.64 R4, desc[UR38][R4.64] ;  /* 0x0000002604047981 */ /* 0x001ea4000c1e1b00 */
[----:B--2---:R-:W-:-:S04]  /*10d0*/  ISETP.NE.U32.AND P0, PT, R4, RZ, PT ;  /* 0x000000ff0400720c */ /* 0x004fc80003f05070 */
[----:B------:R-:W-:-:S13]  /*10e0*/  ISETP.NE.AND.EX P0, PT, R5, RZ, PT, P0 ;  /* 0x000000ff0500720c */ /* 0x000fda0003f05300 */
[----:B------:R-:W-:Y:S05]  /*10f0*/  @!P0 BRA `(.L_x_12) ;  /* 0x0000000000088947 */ /* 0x000fea0003800000 */
[----:B------:R0:W5:Y:S01]  /*1100*/  LD.E R90, desc[UR38][R4.64] ;  /* 0x00000026045a7980 */ /* 0x000162000c101900 */
[----:B------:R-:W-:Y:S05]  /*1110*/  BRA `(.L_x_13) ;  /* 0x0000000000247947 */ /* 0x000fea0003800000 */
.L_x_12:
[----:B------:R-:W-:Y:S02]  /*1120*/  ULDC.64 UR4, c[0x0][0x588] ;  /* 0x0001620000047ab9 */ /* 0x000fe40000000a00 */
[----:B------:R-:W-:-:S04]  /*1130*/  ISETP.NE.U32.AND P0, PT, RZ, UR4, PT ;  /* 0x00000004ff007c0c */ /* 0x000fc8000bf05070 */
[----:B------:R-:W-:-:S13]  /*1140*/  ISETP.NE.AND.EX P0, PT, RZ, UR5, PT, P0 ;  /* 0x00000005ff007c0c */ /* 0x000fda000bf05300 */
[----:B------:R-:W-:Y:S05]  /*1150*/  @!P0 BRA `(.L_x_14) ;  /* 0x00000000000c8947 */ /* 0x000fea0003800000 */
[----:B------:R-:W0:Y:S02]  /*1160*/  LDC.64 R90, c[0x0][0x588] ;  /* 0x00016200ff5a7b82 */ /* 0x000e240000000a00 */
[----:B0-----:R1:W5:Y:S01]  /*1170*/  LDG.E R90, desc[UR38][R90.64] ;  /* 0x000000265a5a7981 */ /* 0x001362000c1e1900 */
[----:B------:R-:W-:Y:S05]  /*1180*/  BRA `(.L_x_13) ;  /* 0x0000000000087947 */ /* 0x000fea0003800000 */
.L_x_14:
[----:B------:R-:W-:Y:S02]  /*1190*/  ULDC UR4, c[0x0][0x580] ;  /* 0x0001600000047ab9 */ /* 0x000fe40000000800 */
[----:B------:R-:W-:-:S07]  /*11a0*/  IMAD.U32 R90, RZ, RZ, UR4 ;  /* 0x00000004ff5a7e24 */ /* 0x000fce000f8e00ff */
.L_x_13:
[----:B------:R-:W-:Y:S02]  /*11b0*/  ULDC.64 UR4, c[0x0][0x5a0] ;  /* 0x0001680000047ab9 */ /* 0x000fe40000000a00 */
[----:B------:R-:W-:-:S04]  /*11c0*/  ISETP.NE.U32.AND P0, PT, RZ, UR4, PT ;  /* 0x00000004ff007c0c */ /* 0x000fc8000bf05070 */
[----:B------:R-:W-:-:S13]  /*11d0*/  ISETP.NE.AND.EX P0, PT, RZ, UR5, PT, P0 ;  /* 0x00000005ff007c0c */ /* 0x000fda000bf05300 */
[----:B------:R-:W-:Y:S05]  /*11e0*/  @!P0 BRA `(.L_x_15) ;  /* 0x00000000001c8947 */ /* 0x000fea0003800000 */
[----:B0-----:R-:W0:Y:S02]  /*11f0*/  LDC.64 R4, c[0x0][0x5a0] ;  /* 0x00016800ff047b82 */ /* 0x001e240000000a00 */
[----:B0-----:R-:W2:Y:S02]  /*1200*/  LDG.E.64 R4, desc[UR38][R4.64] ;  /* 0x0000002604047981 */ /* 0x001ea4000c1e1b00 */
[----:B--2---:R-:W-:-:S04]  /*1210*/  ISETP.NE.U32.AND P0, PT, R4, RZ, PT ;  /* 0x000000ff0400720c */ /* 0x004fc80003f05070 */
[----:B------:R-:W-:-:S13]  /*1220*/  ISETP.NE.AND.EX P0, PT, R5, RZ, PT, P0 ;  /* 0x000000ff0500720c */ /* 0x000fda0003f05300 */
[----:B------:R-:W-:Y:S05]  /*1230*/  @!P0 BRA `(.L_x_15) ;  /* 0x0000000000088947 */ /* 0x000fea0003800000 */
[----:B-1----:R0:W5:Y:S01]  /*1240*/  LD.E R91, desc[UR38][R4.64] ;  /* 0x00000026045b7980 */ /* 0x002162000c101900 */
[----:B------:R-:W-:Y:S05]  /*1250*/  BRA `(.L_x_16) ;  /* 0x0000000000247947 */ /* 0x000fea0003800000 */
.L_x_15:
[----:B------:R-:W-:Y:S02]  /*1260*/  ULDC.64 UR4, c[0x0][0x590] ;  /* 0x0001640000047ab9 */ /* 0x000fe40000000a00 */
[----:B------:R-:W-:-:S04]  /*1270*/  ISETP.NE.U32.AND P0, PT, RZ, UR4, PT ;  /* 0x00000004ff007c0c */ /* 0x000fc8000bf05070 */
[----:B------:R-:W-:-:S13]  /*1280*/  ISETP.NE.AND.EX P0, PT, RZ, UR5, PT, P0 ;  /* 0x00000005ff007c0c */ /* 0x000fda000bf05300 */
[----:B------:R-:W-:Y:S05]  /*1290*/  @!P0 BRA `(.L_x_17) ;  /* 0x00000000000c8947 */ /* 0x000fea0003800000 */
[----:B0-----:R-:W1:Y:S02]  /*12a0*/  LDC.64 R4, c[0x0][0x590] ;  /* 0x00016400ff047b82 */ /* 0x001e640000000a00 */
[----:B-1----:R1:W5:Y:S01]  /*12b0*/  LDG.E R91, desc[UR38][R4.64] ;  /* 0x00000026045b7981 */ /* 0x002362000c1e1900 */
[----:B------:R-:W-:Y:S05]  /*12c0*/  BRA `(.L_x_16) ;  /* 0x0000000000087947 */ /* 0x000fea0003800000 */
.L_x_17:
[----:B------:R-:W-:Y:S02]  /*12d0*/  ULDC UR4, c[0x0][0x584] ;  /* 0x0001610000047ab9 */ /* 0x000fe40000000800 */
[----:B-1----:R-:W-:-:S07]  /*12e0*/  IMAD.U32 R91, RZ, RZ, UR4 ;  /* 0x00000004ff5b7e24 */ /* 0x002fce000f8e00ff */
.L_x_16:
[----:B------:R-:W-:-:S13]  /*12f0*/  LOP3.LUT P0, RZ, R3, 0xff, RZ, 0xc0, !PT ;  /* 0x000000ff03ff7812 */ /* 0x000fda000780c0ff */
[----:B------:R-:W-:Y:S05]  /*1300*/  @!P0 EXIT ;  /* 0x000000000000894d */ /* 0x000fea0003800000 */
[----:B------:R-:W2:Y:S01]  /*1310*/  LDC R93, c[0x0][0x658] ;  /* 0x00019600ff5d7b82 */ /* 0x000ea20000000800 */
[----:B------:R-:W-:Y:S01]  /*1320*/  LOP3.LUT R8, R8, 0x1, RZ, 0xc0, !PT ;  /* 0x0000000108087812 */ /* 0x000fe200078ec0ff */
[----:B------:R-:W-:Y:S01]  /*1330*/  ULDC.64 UR6, c[0x0][0x288] ;  /* 0x0000a20000067ab9 */ /* 0x000fe20000000a00 */
[----:B------:R-:W-:Y:S01]  /*1340*/  SHF.R.U32.HI R3, RZ, 0x2, R94 ;  /* 0x00000002ff037819 */ /* 0x000fe2000001165e */
[----:B------:R-:W-:Y:S01]  /*1350*/  UIADD3 UR4, UR7, 0x3f, URZ ;  /* 0x0000003f07047890 */ /* 0x000fe2000fffe03f */
[----:B------:R-:W-:Y:S01]  /*1360*/  SHF.R.U32.HI R0, RZ, 0x1, R0 ;  /* 0x00000001ff007819 */ /* 0x000fe20000011600 */
[----:B------:R-:W-:Y:S01]  /*1370*/  IMAD.SHL.U32 R88, R8, 0x40, RZ ;  /* 0x0000004008587824 */ /* 0x000fe200078e00ff */
[----:B------:R-:W-:Y:S01]  /*1380*/  LOP3.LUT R3, R3, 0x7, RZ, 0xc0, !PT ;  /* 0x0000000703037812 */ /* 0x000fe200078ec0ff */
[----:B------:R-:W-:Y:S01]  /*1390*/  USHF.R.S32.HI UR5, URZ, 0x1f, UR4 ;  /* 0x0000001f3f057899 */ /* 0x000fe20008011404 */
[----:B------:R-:W-:Y:S01]  /*13a0*/  LOP3.LUT R0, R0, 0x30, RZ, 0xc0, !PT ;  /* 0x0000003000007812 */ /* 0x000fe200078ec0ff */
[----:B01----:R-:W-:Y:S01]  /*13b0*/  IMAD.MOV.U32 R4, RZ, RZ, 0x1 ;  /* 0x00000001ff047424 */ /* 0x003fe200078e00ff */
[--C-:B------:R-:W-:Y:S01]  /*13c0*/  LOP3.LUT R88, R88, 0x40, R3.reuse, 0xe2, !PT ;  /* 0x0000004058587812 */ /* 0x100fe200078ee203 */
[----:B------:R-:W-:Y:S01]  /*13d0*/  ULEA.HI UR5, UR5, UR4, URZ, 0x6 ;  /* 0x0000000405057291 */ /* 0x000fe2000f8f303f */
[-C--:B------:R-:W-:Y:S01]  /*13e0*/  IADD3 R3, RZ, -R0.reuse, -R3 ;  /* 0x80000000ff037210 */ /* 0x080fe20007ffe803 */
[----:B------:R-:W-:Y:S01]  /*13f0*/  IMAD.U32 R5, RZ, RZ, UR6 ;  /* 0x00000006ff057e24 */ /* 0x000fe2000f8e00ff */
[----:B------:R-:W-:Y:S01]  /*1400*/  LOP3.LUT R88, R88, R0, RZ, 0xfc, !PT ;  /* 0x0000000058587212 */ /* 0x000fe200078efcff */
[----:B------:R-:W-:Y:S01]  /*1410*/  USHF.R.S32.HI UR43, URZ, 0x6, UR5 ;  /* 0x000000063f2b7899 */ /* 0x000fe20008011405 */
[----:B------:R-:W-:Y:S01]  /*1420*/  IMAD.MOV.U32 R0, RZ, RZ, -0x1 ;  /* 0xffffffffff007424 */ /* 0x000fe200078e00ff */
[----:B------:R-:W-:Y:S01]  /*1430*/  LOP3.LUT R92, R94, 0x3, RZ, 0xc0, !PT ;  /* 0x000000035e5c7812 */ /* 0x000fe200078ec0ff */
[----:B------:R-:W-:Y:S01]  /*1440*/  IMAD R3, R8, -0x40, R3 ;  /* 0xffffffc008037824 */ /* 0x000fe200078e0203 */
[----:B------:R-:W-:Y:S01]  /*1450*/  UISETP.LT.AND UP0, UPT, UR43, 0x1, UPT ;  /* 0x000000012b00788c */ /* 0x000fe2000bf01270 */
[----:B------:R-:W-:Y:S01]  /*1460*/  LOP3.LUT R95, R94, 0x80, RZ, 0xc0, !PT ;  /* 0x000000805e5f7812 */ /* 0x000fe200078ec0ff */
[----:B------:R-:W-:Y:S01]  /*1470*/  ULDC UR4, c[0x0][0x284] ;  /* 0x0000a10000047ab9 */ /* 0x000fe20000000800 */
[----:B------:R-:W-:Y:S01]  /*1480*/  IMAD R92, R92, -0x2, R5 ;  /* 0xfffffffe5c5c7824 */ /* 0x000fe200078e0205 */
[-C--:B--2---:R-:W-:Y:S01]  /*1490*/  SHF.L.U32 R0, R0, R93.reuse, RZ ;  /* 0x0000005d00007219 */ /* 0x084fe200000006ff */
[----:B------:R-:W-:Y:S01]  /*14a0*/  USEL UR44, UR43, 0x1, UP0 ;  /* 0x000000012b2c7887 */ /* 0x000fe20008000000 */
[----:B------:R-:W-:Y:S01]  /*14b0*/  SHF.L.U32 R93, R4, R93, RZ ;  /* 0x0000005d045d7219 */ /* 0x000fe200000006ff */
[----:B------:R-:W-:Y:S01]  /*14c0*/  IMAD.SHL.U32 R94, R94, 0x2, RZ ;  /* 0x000000025e5e7824 */ /* 0x000fe200078e00ff */
[----:B------:R-:W-:Y:S01]  /*14d0*/  SHF.R.U32.HI R95, RZ, 0x7, R95 ;  /* 0x00000007ff5f7819 */ /* 0x000fe2000001165f */
[----:B------:R-:W-:Y:S01]  /*14e0*/  VIADD R97, R3, UR4 ;  /* 0x0000000403617c36 */ /* 0x000fe20008000000 */
[----:B------:R-:W-:Y:S01]  /*14f0*/  LOP3.LUT R96, RZ, R0, RZ, 0x33, !PT ;  /* 0x00000000ff607212 */ /* 0x000fe200078e33ff */
[----:B------:R-:W-:Y:S01]  /*1500*/  IMAD.MOV.U32 R89, RZ, RZ, RZ ;  /* 0x000000ffff597224 */ /* 0x000fe200078e00ff */
[----:B------:R-:W-:Y:S01]  /*1510*/  UIADD3 UR44, UR43, -UR44, URZ ;  /* 0x8000002c2b2c7290 */ /* 0x000fe2000fffe03f */
[----:B------:R-:W-:Y:S01]  /*1520*/  UMOV UR40, URZ ;  /* 0x0000003f00287c82 */ /* 0x000fe20008000000 */
[----:B------:R-:W-:-:S10]  /*1530*/  UMOV UR41, URZ ;  /* 0x0000003f00297c82 */ /* 0x000fd40008000000 */
.L_x_167:
[----:B------:R-:W0:Y:S01]  /*1540*/  SHFL.IDX PT, R0, R95, RZ, 0x1f ;  /* 0x00001fff5f007589 */ /* 0x000e2200000e0000 */
[----:B-1----:R-:W1:Y:S01]  /*1550*/  S2UR UR7, SR_CgaCtaId ;  /* 0x00000000000779c3 */ /* 0x002e620000008800 */
[----:B------:R-:W-:Y:S01]  /*1560*/  UMOV UR6, 0x400 ;  /* 0x0000040000067882 */ /* 0x000fe20000000000 */
[----:B0-----:R-:W-:Y:S01]  /*1570*/  R2UR UR4, R0 ;  /* 0x00000000000472ca */ /* 0x001fe200000e0000 */
[----:B-1----:R-:W-:-:S12]  /*1580*/  ULEA UR6, UR7, UR6, 0x18 ;  /* 0x0000000607067291 */ /* 0x002fd8000f8ec03f */
[----:B------:R-:W-:-:S04]  /*1590*/  ULEA.HI UR5, UR4, UR4, URZ, 0x1 ;  /* 0x0000000404057291 */ /* 0x000fc8000f8f083f */
[----:B------:R-:W-:-:S04]  /*15a0*/  ULOP3.LUT UR5, UR5, 0xffffe, URZ, 0xc0, !UPT ;  /* 0x000ffffe05057892 */ /* 0x000fc8000f8ec03f */
[----:B------:R-:W-:-:S03]  /*15b0*/  UIADD3 UR5, UR4, -UR5, URZ ;  /* 0x8000000504057290 */ /* 0x000fc6000fffe03f */
[----:B------:R-:W-:Y:S01]  /*15c0*/  ULDC UR4, c[0x0][0x28c] ;  /* 0x0000a30000047ab9 */ /* 0x000fe20000000800 */
[----:B------:R-:W-:Y:S01]  /*15d0*/  ULEA UR5, UR5, UR6, 0xc ;  /* 0x0000000605057291 */ /* 0x000fe2000f8e603f */
[----:B------:R-:W-:-:S03]  /*15e0*/  ISETP.LT.AND P0, PT, RZ, UR4, PT ;  /* 0x00000004ff007c0c */ /* 0x000fc6000bf01270 */
[----:B------:R-:W-:-:S04]  /*15f0*/  UIADD3 UR5, UR5, 0x180, URZ ;  /* 0x0000018005057890 */ /* 0x000fc8000fffe03f */
[----:B------:R-:W-:-:S04]  /*1600*/  USHF.R.U32.HI UR5, URZ, 0x4, UR5 ;  /* 0x000000043f057899 */ /* 0x000fc80008011605 */
[----:B------:R-:W-:-:S04]  /*1610*/  ULOP3.LUT UR5, UR5, 0x3fff, URZ, 0xc0, !UPT ;  /* 0x00003fff05057892 */ /* 0x000fc8000f8ec03f */
[----:B------:R-:W-:Y:S01]  /*1620*/  ULOP3.LUT UR45, UR5, 0x10000, URZ, 0xfc, !UPT ;  /* 0x00010000052d7892 */ /* 0x000fe2000f8efc3f */
[----:B---34-:R-:W-:Y:S11]  /*1630*/  @P0 BRA `(.L_x_18) ;  /* 0x0000000000400947 */ /* 0x018ff60003800000 */
[----:B------:R-:W-:Y:S01]  /*1640*/  MOV R0, 0x0 ;  /* 0x0000000000007802 */ /* 0x000fe20000000f00 */
[----:B------:R-:W-:Y:S01]  /*1650*/  ULDC.64 UR4, c[0x4][0x68] ;  /* 0x01001a0000047ab9 */ /* 0x000fe20000000a00 */
[----:B------:R-:W-:Y:S01]  /*1660*/  ULDC.64 UR6, c[0x4][0x8] ;  /* 0x0100020000067ab9 */ /* 0x000fe20000000a00 */
[----:B------:R-:W-:Y:S01]  /*1670*/  IMAD.U32 R4, RZ, RZ, UR4 ;  /* 0x00000004ff047e24 */ /* 0x000fe2000f8e00ff */
[----:B------:R0:W1:Y:S01]  /*1680*/  LDC.64 R14, c[0x4][R0] ;  /* 0x01000000000e7b82 */ /* 0x0000620000000a00 */
[----:B------:R-:W-:Y:S01]  /*1690*/  IMAD.U32 R5, RZ, RZ, UR5 ;  /* 0x00000005ff057e24 */ /* 0x000fe2000f8e00ff */
[----:B------:R-:W-:Y:S01]  /*16a0*/  ULDC.64 UR4, c[0x4][0x70] ;  /* 0x01001c0000047ab9 */ /* 0x000fe20000000a00 */
[----:B------:R-:W-:Y:S02]  /*16b0*/  IMAD.U32 R10, RZ, RZ, UR6 ;  /* 0x00000006ff0a7e24 */ /* 0x000fe4000f8e00ff */
[----:B------:R-:W-:Y:S02]  /*16c0*/  IMAD.U32 R6, RZ, RZ, UR4 ;  /* 0x00000004ff067e24 */ /* 0x000fe4000f8e00ff */
[----:B------:R-:W-:-:S02]  /*16d0*/  IMAD.U32 R7, RZ, RZ, UR5 ;  /* 0x00000005ff077e24 */ /* 0x000fc4000f8e00ff */
[----:B------:R-:W-:Y:S02]  /*16e0*/  IMAD.U32 R11, RZ, RZ, UR7 ;  /* 0x00000007ff0b7e24 */ /* 0x000fe4000f8e00ff */
[----:B------:R-:W-:Y:S02]  /*16f0*/  IMAD.MOV.U32 R8, RZ, RZ, 0x1e1 ;  /* 0x000001e1ff087424 */ /* 0x000fe400078e00ff */
[----:B------:R-:W-:Y:S02]  /*1700*/  IMAD.MOV.U32 R12, RZ, RZ, 0x1 ;  /* 0x00000001ff0c7424 */ /* 0x000fe400078e00ff */
[----:B0-----:R-:W-:-:S07]  /*1710*/  IMAD.MOV.U32 R13, RZ, RZ, RZ ;  /* 0x000000ffff0d7224 */ /* 0x001fce00078e00ff */
[----:B------:R-:W-:-:S07]  /*1720*/  LEPC R20, `(.L_x_18) ;  /* 0x000000001014794e */ /* 0x000fce0000000000 */
[----:B-1---5:R-:W-:Y:S05]  /*1730*/  CALL.ABS.NOINC R14 ;  /* 0x000000000e007343 */ /* 0x022fea0003c00000 */
.L_x_18:
[----:B------:R-:W-:-:S04]  /*1740*/  LOP3.LUT R0, R18, 0x1, RZ, 0xfc, !PT ;  /* 0x0000000112007812 */ /* 0x000fc800078efcff */
[----:B------:R-:W-:-:S13]  /*1750*/  ISETP.NE.AND P0, PT, R0, 0x3, PT ;  /* 0x000000030000780c */ /* 0x000fda0003f05270 */
[----:B------:R-:W-:Y:S05]  /*1760*/  @!P0 BRA `(.L_x_19) ;  /* 0x0000000000048947 */ /* 0x000fea0003800000 */
[----:B------:R-:W-:Y:S01]  /*1770*/  BPT.TRAP 0x1 ;  /* 0x000000040000795c */ /* 0x000fe20000300000 */
.L_x_19:
[----:B------:R-:W0:Y:S01]  /*1780*/  S2UR UR5, SR_CgaCtaId ;  /* 0x00000000000579c3 */ /* 0x000e220000008800 */
[----:B------:R-:W-:Y:S01]  /*1790*/  UMOV UR4, 0x400 ;  /* 0x0000040000047882 */ /* 0x000fe20000000000 */
[----:B------:R-:W-:Y:S02]  /*17a0*/  IMAD.U32 R0, RZ, RZ, UR40 ;  /* 0x00000028ff007e24 */ /* 0x000fe4000f8e00ff */
[----:B------:R-:W-:-:S03]  /*17b0*/  IMAD.U32 R3, RZ, RZ, UR41 ;  /* 0x00000029ff037e24 */ /* 0x000fc6000f8e00ff */
[----:B------:R-:W-:Y:S01]  /*17c0*/  SHF.L.U32 R0, R0, 0x1f, RZ ;  /* 0x0000001f00007819 */ /* 0x000fe200000006ff */
[----:B0-----:R-:W-:-:S06]  /*17d0*/  ULEA UR4, UR5, UR4, 0x18 ;  /* 0x0000000405047291 */ /* 0x001fcc000f8ec03f */
[----:B------:R-:W-:-:S04]  /*17e0*/  IMAD.U32 R6, RZ, RZ, UR4 ;  /* 0x00000004ff067e24 */ /* 0x000fc8000f8e00ff */
[----:B------:R-:W-:-:S04]  /*17f0*/  IMAD R3, R3, 0x8, R6 ;  /* 0x0000000803037824 */ /* 0x000fc800078e0206 */
[----:B------:R0:W1:Y:S01]  /*1800*/  SYNCS.PHASECHK.TRANS64.TRYWAIT P1, [R3+URZ], R0 ;  /* 0x00000000030075a7 */ /* 0x000062000802017f */
[----:B------:R-:W-:Y:S05]  /*1810*/  @!P0 BRA `(.L_x_20) ;  /* 0x0000000000048947 */ /* 0x000fea0003800000 */
[----:B------:R-:W-:Y:S01]  /*1820*/  BPT.TRAP 0x1 ;  /* 0x000000040000795c */ /* 0x000fe20000300000 */
.L_x_20:
[----:B------:R-:W-:-:S05]  /*1830*/  IMAD.U32 R4, RZ, RZ, UR44 ;  /* 0x0000002cff047e24 */ /* 0x000fca000f8e00ff */
[----:B------:R-:W-:Y:S01]  /*1840*/  ISETP.GE.AND P2, PT, R4, 0x1, PT ;  /* 0x000000010400780c */ /* 0x000fe20003f46270 */
[----:B-1----:R-:W-:-:S12]  /*1850*/  @P1 BRA `(.L_x_21) ;  /* 0x0000000000081947 */ /* 0x002fd80003800000 */
[----:B------:R-:W1:Y:S02]  /*1860*/  SYNCS.PHASECHK.TRANS64.TRYWAIT P1, [R3+URZ], R0 ;  /* 0x00000000030075a7 */ /* 0x000e64000802017f */
[----:B-1----:R-:W-:Y:S05]  /*1870*/  @!P1 BRA `(.L_x_22) ;  /* 0x0000005c006c9947 */ /* 0x002fea0003800000 */
.L_x_21:
[----:B------:R-:W-:Y:S05]  /*1880*/  WARPSYNC.ALL ;  /* 0x0000000000007948 */ /* 0x000fea0003800000 */
[----:B------:R-:W-:Y:S01]  /*1890*/  R2UR UR4, R6 ;  /* 0x00000000060472ca */ /* 0x000fe200000e0000 */
[----:B------:R-:W-:Y:S01]  /*18a0*/  ULEA UR6, UR41, UR45, 0xa ;  /* 0x0000002d29067291 */ /* 0x000fe2000f8e503f */
[----:B------:R-:W-:Y:S01]  /*18b0*/  WARPGROUP.ARRIVE ;  /* 0x00000000000079c5 */ /* 0x000fe20000000000 */
[----:B------:R-:W-:Y:S01]  /*18c0*/  UMOV UR9, 0x80000020 ;  /* 0x8000002000097882 */ /* 0x000fe20000000000 */
[----:B------:R-:W-:Y:S01]  /*18d0*/  UMOV UR11, 0x80000020 ;  /* 0x80000020000b7882 */ /* 0x000fe20000000000 */
[----:B------:R-:W-:-:S03]  /*18e0*/  UIADD3 UR7, UR6, 0x200, URZ ;  /* 0x0000020006077890 */ /* 0x000fc6000fffe03f */
[----:B------:R-:W-:-:S05]  /*18f0*/  UMOV UR8, UR6 ;  /* 0x0000000600087c82 */ /* 0x000fca0008000000 */
[----:B------:R-:W-:-:S04]  /*1900*/  UIADD3 UR4, UR4, 0x2c180, URZ ;  /* 0x0002c18004047890 */ /* 0x000fc8000fffe03f */
[----:B------:R-:W-:-:S04]  /*1910*/  USHF.R.U32.HI UR4, URZ, 0x4, UR4 ;  /* 0x000000043f047899 */ /* 0x000fc80008011604 */
[----:B------:R-:W-:-:S04]  /*1920*/  ULOP3.LUT UR4, UR4, 0x3fff, URZ, 0xc0, !UPT ;  /* 0x00003fff04047892 */ /* 0x000fc8000f8ec03f */
[----:B------:R-:W-:-:S04]  /*1930*/  ULOP3.LUT UR4, UR4, 0x10000, URZ, 0xfc, !UPT ;  /* 0x0001000004047892 */ /* 0x000fc8000f8efc3f */
[----:B------:R-:W-:-:S07]  /*1940*/  ULEA UR5, UR41, UR4, 0x8 ;  /* 0x0000000429057291 */ /* 0x000fce000f8e403f */
[----:B------:R-:W-:Y:S02]  /*1950*/  UMOV UR10, UR5 ;  /* 0x00000005000a7c82 */ /* 0x000fe40008000000 */
[----:B------:R-:W-:Y:S01]  /*1960*/  IGMMA.64x64x32.S8.S8 R56, gdesc[UR8], RZ, !UPT, gsb0 ;  /* 0x01e00000083879f1 */ /* 0x000fe2000c0410ff */
[----:B------:R-:W-:Y:S01]  /*1970*/  UMOV UR8, UR7 ;  /* 0x0000000700087c82 */ /* 0x000fe20008000000 */
[----:B------:R-:W-:Y:S01]  /*1980*/  UMOV UR9, 0x80000020 ;  /* 0x8000002000097882 */ /* 0x000fe20000000000 */
[----:B------:R-:W-:Y:S02]  /*1990*/  WARPGROUP.DEPBAR.LE gsb0, 0x0 ;  /* 0x00008000000079c5 */ /* 0x000fe40000010000 */
[----:B------:R-:W-:-:S06]  /*19a0*/  WARPGROUP.ARRIVE ;  /* 0x00000000000079c5 */ /* 0x000fcc0000000000 */
[----:B------:R-:W-:Y:S01]  /*19b0*/  IGMMA.64x64x32.S8.S8 R24, gdesc[UR8], RZ, !UPT, gsb0 ;  /* 0x01e00000081879f1 */ /* 0x000fe2000c0410ff */
[----:B------:R-:W-:Y:S02]  /*19c0*/  UIADD3 UR8, UR6, 0x2, URZ ;  /* 0x0000000206087890 */ /* 0x000fe4000fffe03f */
[----:B------:R-:W-:Y:S01]  /*19d0*/  UIADD3 UR10, UR5, 0x2, URZ ;  /* 0x00000002050a7890 */ /* 0x000fe2000fffe03f */
[----:B------:R-:W-:Y:S01]  /*19e0*/  UMOV UR9, 0x80000020 ;  /* 0x8000002000097882 */ /* 0x000fe20000000000 */
[----:B------:R-:W-:Y:S01]  /*19f0*/  UMOV UR11, 0x80000020 ;  /* 0x80000020000b7882 */ /* 0x000fe20000000000 */
[----:B------:R-:W-:Y:S01]  /*1a00*/  UIADD3 UR6, UR6, 0x202, URZ ;  /* 0x0000020206067890 */ /* 0x000fe2000fffe03f */
[----:B------:R-:W-:Y:S02]  /*1a10*/  WARPGROUP.DEPBAR.LE gsb0, 0x0 ;  /* 0x00008000000079c5 */ /* 0x000fe40000010000 */
[----:B------:R-:W-:-:S06]  /*1a20*/  WARPGROUP.ARRIVE ;  /* 0x00000000000079c5 */ /* 0x000fcc0000000000 */
[----:B------:R-:W-:Y:S01]  /*1a30*/  IGMMA.64x64x32.S8.S8 R56, gdesc[UR8], R56, gsb0 ;  /* 0x01e00000083879f1 */ /* 0x000fe20008041038 */
[----:B------:R-:W-:Y:S01]  /*1a40*/  UMOV UR8, UR6 ;  /* 0x0000000600087c82 */ /* 0x000fe20008000000 */
[----:B------:R-:W-:Y:S01]  /*1a50*/  UMOV UR9, 0x80000020 ;  /* 0x8000002000097882 */ /* 0x000fe20000000000 */
[----:B------:R-:W-:Y:S02]  /*1a60*/  WARPGROUP.DEPBAR.LE gsb0, 0x0 ;  /* 0x00008000000079c5 */ /* 0x000fe40000010000 */
[----:B------:R-:W-:-:S06]  /*1a70*/  WARPGROUP.ARRIVE ;  /* 0x00000000000079c5 */ /* 0x000fcc0000000000 */
[----:B------:R-:W-:Y:S03]  /*1a80*/  IGMMA.64x64x32.S8.S8 R24, gdesc[UR8], R24, gsb0 ;  /* 0x01e00000081879f1 */ /* 0x000fe60008041018 */
[----:B------:R-:W-:Y:S02]  /*1a90*/  WARPGROUP.DEPBAR.LE gsb0, 0x0 ;  /* 0x00008000000079c5 */ /* 0x000fe40000010000 */
[----:B------:R-:W-:Y:S05]  /*1aa0*/  @!P2 BRA `(.L_x_23) ;  /* 0x000000040020a947 */ /* 0x000fea0003800000 */
[----:B------:R-:W-:Y:S01]  /*1ab0*/  UIADD3 UR5, UR41, 0x1, URZ ;  /* 0x0000000129057890 */ /* 0x000fe2000fffe03f */
[----:B01----:R-:W-:Y:S02]  /*1ac0*/  IMAD.U32 R0, RZ, RZ, UR44 ;  /* 0x0000002cff007e24 */ /* 0x003fe4000f8e00ff */
[----:B------:R-:W-:Y:S01]  /*1ad0*/  IMAD.U32 R3, RZ, RZ, UR41 ;  /* 0x00000029ff037e24 */ /* 0x000fe2000f8e00ff */
[----:B------:R-:W-:-:S04]  /*1ae0*/  UISETP.NE.AND UP0, UPT, UR5, 0xb, UPT ;  /* 0x0000000b0500788c */ /* 0x000fc8000bf05270 */
[----:B------:R-:W-:Y:S02]  /*1af0*/  USEL UR6, URZ, 0x1, UP0 ;  /* 0x000000013f067887 */ /* 0x000fe40008000000 */
[----:B------:R-:W-:Y:S02]  /*1b00*/  USEL UR5, UR5, URZ, UP0 ;  /* 0x0000003f05057287 */ /* 0x000fe40008000000 */
[----:B------:R-:W-:-:S06]  /*1b10*/  ULOP3.LUT UR6, UR40, UR6, URZ, 0x3c, !UPT ;  /* 0x0000000628067292 */ /* 0x000fcc000f8e3c3f */
[----:B------:R-:W-:-:S07]  /*1b20*/  IMAD.U32 R7, RZ, RZ, UR6 ;  /* 0x00000006ff077e24 */ /* 0x000fce000f8e00ff */
.L_x_30:
[----:B------:R-:W-:Y:S05]  /*1b30*/  @!P0 BRA `(.L_x_24) ;  /* 0x0000000000048947 */ /* 0x000fea0003800000 */
[----:B------:R-:W-:Y:S01]  /*1b40*/  BPT.TRAP 0x1 ;  /* 0x000000040000795c */ /* 0x000fe20000300000 */
.L_x_24:
[----:B------:R-:W0:Y:S01]  /*1b50*/  S2UR UR7, SR_CgaCtaId ;  /* 0x00000000000779c3 */ /* 0x000e220000008800 */
[----:B------:R-:W-:Y:S01]  /*1b60*/  UMOV UR6, 0x400 ;  /* 0x0000040000067882 */ /* 0x000fe20000000000 */
[----:B------:R-:W-:Y:S01]  /*1b70*/  IMAD.U32 R5, RZ, RZ, UR5 ;  /* 0x00000005ff057e24 */ /* 0x000fe2000f8e00ff */
[----:B------:R-:W-:Y:S01]  /*1b80*/  SHF.L.U32 R4, R7, 0x1f, RZ ;  /* 0x0000001f07047819 */ /* 0x000fe200000006ff */
[----:B0-----:R-:W-:-:S06]  /*1b90*/  ULEA UR6, UR7, UR6, 0x18 ;  /* 0x0000000607067291 */ /* 0x001fcc000f8ec03f */
[----:B------:R-:W-:-:S04]  /*1ba0*/  IMAD.U32 R6, RZ, RZ, UR6 ;  /* 0x00000006ff067e24 */ /* 0x000fc8000f8e00ff */
[----:B------:R-:W-:-:S04]  /*1bb0*/  IMAD R5, R5, 0x8, R6 ;  /* 0x0000000805057824 */ /* 0x000fc800078e0206 */
[----:B------:R0:W1:Y:S01]  /*1bc0*/  SYNCS.PHASECHK.TRANS64.TRYWAIT P1, [R5+URZ], R4 ;  /* 0x00000004050075a7 */ /* 0x000062000802017f */
[----:B------:R-:W-:Y:S05]  /*1bd0*/  @!P0 BRA `(.L_x_25) ;  /* 0x0000000000048947 */ /* 0x000fea0003800000 */
[----:B------:R-:W-:Y:S01]  /*1be0*/  BPT.TRAP 0x1 ;  /* 0x000000040000795c */ /* 0x000fe20000300000 */
.L_x_25:
[----:B-1----:R-:W-:Y:S05]  /*1bf0*/  @P1 BRA `(.L_x_26) ;  /* 0x0000000000081947 */ /* 0x002fea0003800000 */
[----:B------:R-:W1:Y:S02]  /*1c00*/  SYNCS.PHASECHK.TRANS64.TRYWAIT P1, [R5+URZ], R4 ;  /* 0x00000004050075a7 */ /* 0x000e64000802017f */
[----:B-1----:R-:W-:Y:S05]  /*1c10*/  @!P1 BRA `(.L_x_27) ;  /* 0x0000005800989947 */ /* 0x002fea0003800000 */
.L_x_26:
[----:B------:R-:W-:Y:S01]  /*1c20*/  ULEA UR6, UR5, UR4, 0x8 ;  /* 0x0000000405067291 */ /* 0x000fe2000f8e403f */
[----:B------:R-:W-:Y:S01]  /*1c30*/  WARPGROUP.ARRIVE ;  /* 0x00000000000079c5 */ /* 0x000fe20000000000 */
[----:B------:R-:W-:Y:S01]  /*1c40*/  ULEA UR7, UR5, UR45, 0xa ;  /* 0x0000002d05077291 */ /* 0x000fe2000f8e503f */
[----:B------:R-:W-:Y:S01]  /*1c50*/  UMOV UR11, 0x80000020 ;  /* 0x80000020000b7882 */ /* 0x000fe20000000000 */
[----:B------:R-:W-:Y:S02]  /*1c60*/  UMOV UR9, 0x80000020 ;  /* 0x8000002000097882 */ /* 0x000fe40000000000 */
[----:B------:R-:W-:Y:S01]  /*1c70*/  UIADD3 UR12, UR7, 0x200, URZ ;  /* 0x00000200070c7890 */ /* 0x000fe2000fffe03f */
[----:B------:R-:W-:Y:S02]  /*1c80*/  UMOV UR10, UR6 ;  /* 0x00000006000a7c82 */ /* 0x000fe40008000000 */
[----:B------:R-:W-:Y:S02]  /*1c90*/  UMOV UR8, UR7 ;  /* 0x0000000700087c82 */ /* 0x000fe40008000000 */
[----:B------:R-:W-:Y:S01]  /*1ca0*/  IGMMA.64x64x32.S8.S8 R56, gdesc[UR8], R56, gsb0 ;  /* 0x01e00000083879f1 */ /* 0x000fe20008041038 */
[----:B------:R-:W-:Y:S01]  /*1cb0*/  UMOV UR9, 0x80000020 ;  /* 0x8000002000097882 */ /* 0x000fe20000000000 */
[----:B------:R-:W-:Y:S01]  /*1cc0*/  UMOV UR8, UR12 ;  /* 0x0000000c00087c82 */ /* 0x000fe20008000000 */
[----:B------:R-:W-:-:S02]  /*1cd0*/  WARPGROUP.DEPBAR.LE gsb0, 0x0 ;  /* 0x00008000000079c5 */ /* 0x000fc40000010000 */
[----:B------:R-:W-:-:S06]  /*1ce0*/  WARPGROUP.ARRIVE ;  /* 0x00000000000079c5 */ /* 0x000fcc0000000000 */
[----:B------:R-:W-:Y:S01]  /*1cf0*/  IGMMA.64x64x32.S8.S8 R24, gdesc[UR8], R24, gsb0 ;  /* 0x01e00000081879f1 */ /* 0x000fe20008041018 */
        /* <DEDUP_REMOVED lines=15> */
[----:B------:R-:W-:Y:S01]  /*1df0*/  BPT.TRAP 0x1 ;  /* 0x000000040000795c */ /* 0x000fe20000300000 */
.L_x_28:
[----:B------:R-:W-:-:S13]  /*1e00*/  ISETP.NE.AND P1, PT, R22, RZ, PT ;  /* 0x000000ff1600720c */ /* 0x000fda0003f25270 */
[----:B01----:R-:W-:-:S04]  /*1e10*/  @P1 IMAD R4, R3, 0x8, R6 ;  /* 0x0000000803041824 */ /* 0x003fc800078e0206 */
[----:B------:R-:W-:-:S05]  /*1e20*/  @P1 VIADD R4, R4, 0x58 ;  /* 0x0000005804041836 */ /* 0x000fca0000000000 */
[----:B------:R-:W-:-:S04]  /*1e30*/  @P1 PRMT R4, R19, 0x654, R4 ;  /* 0x0000065413041816 */ /* 0x000fc80000000004 */
[----:B------:R0:W-:Y:S01]  /*1e40*/  @P1 SYNCS.ARRIVE.TRANS64.RED.A1T0 RZ, [R4+URZ], RZ ;  /* 0x000000ff04ff19a7 */ /* 0x0001e2000810043f */
[----:B------:R-:W-:-:S13]  /*1e50*/  ISETP.GT.U32.AND P1, PT, R18, 0x1, PT ;  /* 0x000000011200780c */ /* 0x000fda0003f24070 */
[----:B0-----:R-:W-:Y:S05]  /*1e60*/  @P1 BRA `(.L_x_29) ;  /* 0x0000000000041947 */ /* 0x001fea0003800000 */
[----:B------:R-:W-:Y:S01]  /*1e70*/  BPT.TRAP 0x1 ;  /* 0x000000040000795c */ /* 0x000fe20000300000 */
.L_x_29:
[----:B------:R-:W-:Y:S01]  /*1e80*/  UIADD3 UR5, UR5, 0x1, URZ ;  /* 0x0000000105057890 */ /* 0x000fe2000fffe03f */
[C---:B------:R-:W-:Y:S01]  /*1e90*/  ISETP.GT.AND P2, PT, R0.reuse, 0x1, PT ;  /* 0x000000010000780c */ /* 0x040fe20003f44270 */
[----:B------:R-:W-:Y:S02]  /*1ea0*/  VIADD R3, R3, 0x1 ;  /* 0x0000000103037836 */ /* 0x000fe40000000000 */
[----:B------:R-:W-:Y:S01]  /*1eb0*/  UISETP.NE.AND UP0, UPT, UR5, 0xb, UPT ;  /* 0x0000000b0500788c */ /* 0x000fe2000bf05270 */
[----:B------:R-:W-:Y:S02]  /*1ec0*/  VIADD R0, R0, 0xffffffff ;  /* 0xffffffff00007836 */ /* 0x000fe40000000000 */
[C---:B------:R-:W-:Y:S01]  /*1ed0*/  ISETP.NE.AND P1, PT, R3.reuse, 0xb, PT ;  /* 0x0000000b0300780c */ /* 0x040fe20003f25270 */
[----:B------:R-:W-:Y:S02]  /*1ee0*/  USEL UR6, URZ, 0x1, UP0 ;  /* 0x000000013f067887 */ /* 0x000fe40008000000 */
[----:B------:R-:W-:Y:S01]  /*1ef0*/  USEL UR5, UR5, URZ, UP0 ;  /* 0x0000003f05057287 */ /* 0x000fe20008000000 */
[----:B------:R-:W-:-:S03]  /*1f00*/  SEL R3, R3, RZ, P1 ;  /* 0x000000ff03037207 */ /* 0x000fc60000800000 */
[----:B------:R-:W-:Y:S01]  /*1f10*/  LOP3.LUT R7, R7, UR6, RZ, 0x3c, !PT ;  /* 0x0000000607077c12 */ /* 0x000fe2000f8e3cff */
[----:B------:R-:W-:Y:S07]  /*1f20*/  @P2 BRA `(.L_x_30) ;  /* 0xfffffffc00002947 */ /* 0x000fee000383ffff */
.L_x_23:
[----:B01----:R-:W0:Y:S02]  /*1f30*/  LDC R0, c[0x0][0x28c] ;  /* 0x0000a300ff007b82 */ /* 0x003e240000000800 */
[----:B0-----:R-:W-:-:S13]  /*1f40*/  ISETP.GE.AND P1, PT, R0, 0x1, PT ;  /* 0x000000010000780c */ /* 0x001fda0003f26270 */
[----:B------:R-:W-:Y:S05]  /*1f50*/  @!P1 BRA `(.L_x_31) ;  /* 0x0000000000449947 */ /* 0x000fea0003800000 */
[----:B------:R-:W-:Y:S05]  /*1f60*/  @!P0 BRA `(.L_x_32) ;  /* 0x0000000000048947 */ /* 0x000fea0003800000 */
[----:B------:R-:W-:Y:S01]  /*1f70*/  BPT.TRAP 0x1 ;  /* 0x000000040000795c */ /* 0x000fe20000300000 */
.L_x_32:
[----:B------:R-:W-:-:S13]  /*1f80*/  ISETP.NE.AND P0, PT, R22, RZ, PT ;  /* 0x000000ff1600720c */ /* 0x000fda0003f05270 */
[----:B------:R-:W-:-:S05]  /*1f90*/  VOTEU.ANY UP0, P0 ;  /* 0x00000000003f7886 */ /* 0x000fca0000000100 */
[----:B------:R-:W-:-:S06]  /*1fa0*/  @UP0 UIADD3 UR4, UR44, UR41, URZ ;  /* 0x000000292c040290 */ /* 0x000fcc000fffe03f */
[----:B------:R-:W-:Y:S02]  /*1fb0*/  IMAD.U32 R4, RZ, RZ, UR4 ;  /* 0x00000004ff047e24 */ /* 0x000fe4000f8e00ff */
[----:B------:R-:W-:Y:S02]  /*1fc0*/  IMAD.U32 R3, RZ, RZ, UR4 ;  /* 0x00000004ff037e24 */ /* 0x000fe4000f8e00ff */
[----:B------:R-:W-:-:S05]  /*1fd0*/  @P0 IMAD.WIDE.U32 R4, R4, -0x45d1745d, RZ ;  /* 0xba2e8ba304040825 */ /* 0x000fca00078e00ff */
[----:B------:R-:W-:-:S05]  /*1fe0*/  @P0 SHF.R.U32.HI R0, RZ, 0x3, R5 ;  /* 0x00000003ff000819 */ /* 0x000fca0000011605 */
[----:B------:R-:W-:-:S04]  /*1ff0*/  @P0 IMAD R0, R0, -0xb, R3 ;  /* 0xfffffff500000824 */ /* 0x000fc800078e0203 */
[----:B------:R-:W-:-:S04]  /*2000*/  @P0 IMAD R0, R0, 0x8, R6 ;  /* 0x0000000800000824 */ /* 0x000fc800078e0206 */
[----:B------:R-:W-:-:S05]  /*2010*/  @P0 VIADD R0, R0, 0x58 ;  /* 0x0000005800000836 */ /* 0x000fca0000000000 */
[----:B------:R-:W-:-:S04]  /*2020*/  @P0 PRMT R0, R19, 0x654, R0 ;  /* 0x0000065413000816 */ /* 0x000fc80000000000 */
[----:B------:R0:W-:Y:S01]  /*2030*/  @P0 SYNCS.ARRIVE.TRANS64.RED.A1T0 RZ, [R0+URZ], RZ ;  /* 0x000000ff00ff09a7 */ /* 0x0001e2000810043f */
[----:B------:R-:W-:-:S13]  /*2040*/  ISETP.GT.U32.AND P0, PT, R18, 0x1, PT ;  /* 0x000000011200780c */ /* 0x000fda0003f04070 */
[----:B0-----:R-:W-:Y:S05]  /*2050*/  @P0 BRA `(.L_x_31) ;  /* 0x0000000000040947 */ /* 0x001fea0003800000 */
[----:B------:R-:W-:Y:S01]  /*2060*/  BPT.TRAP 0x1 ;  /* 0x000000040000795c */ /* 0x000fe20000300000 */
.L_x_31:
[----:B------:R-:W-:Y:S01]  /*2070*/  IMAD.SHL.U32 R3, R100, 0x40, RZ ;  /* 0x0000004064037824 */ /* 0x000fe200078e00ff */
[----:B------:R-:W-:Y:S01]  /*2080*/  UIADD3 UR41, UR43, UR41, URZ ;  /* 0x000000292b297290 */ /* 0x000fe2000fffe03f */
[----:B------:R-:W-:Y:S01]  /*2090*/  IMAD.SHL.U32 R12, R99, 0x100, RZ ;  /* 0x00000100630c7824 */ /* 0x000fe200078e00ff */
[----:B------:R-:W-:Y:S01]  /*20a0*/  ULDC UR7, c[0x0][0x288] ;  /* 0x0000a20000077ab9 */ /* 0x000fe20000000800 */
[----:B------:R-:W-:Y:S01]  /*20b0*/  ULDC UR10, c[0x0][0x284] ;  /* 0x0000a100000a7ab9 */ /* 0x000fe20000000800 */
[----:B------:R-:W-:Y:S01]  /*20c0*/  UISETP.GT.U32.AND UP0, UPT, UR41, 0xa, UPT ;  /* 0x0000000a2900788c */ /* 0x000fe2000bf04070 */
[C---:B------:R-:W-:Y:S01]  /*20d0*/  ISETP.GE.AND P0, PT, R3.reuse, UR7, PT ;  /* 0x0000000703007c0c */ /* 0x040fe2000bf06270 */
[----:B------:R-:W-:Y:S01]  /*20e0*/  UISETP.GE.U32.AND UP1, UPT, UR43, 0xb, UPT ;  /* 0x0000000b2b00788c */ /* 0x000fe2000bf26070 */
[----:B------:R-:W-:Y:S01]  /*20f0*/  SHF.R.S32.HI R104, RZ, 0x1f, R23 ;  /* 0x0000001fff687819 */ /* 0x000fe20000011417 */
[----:B------:R-:W-:Y:S01]  /*2100*/  UISETP.LT.U32.AND UP0, UPT, UR43, 0xb, UP0 ;  /* 0x0000000b2b00788c */ /* 0x000fe20008701070 */
[----:B------:R-:W-:Y:S01]  /*2110*/  ISETP.GE.OR P0, PT, R12, UR10, P0 ;  /* 0x0000000a0c007c0c */ /* 0x000fe20008706670 */
[----:B------:R-:W-:Y:S01]  /*2120*/  UIMAD.WIDE.U32 UR4, UR41, -0x45d1745d, URZ ;  /* 0xba2e8ba3290478a5 */ /* 0x000fe2000f8e003f */
[----:B------:R-:W-:Y:S01]  /*2130*/  LOP3.LUT R20, R3, 0x6, R94, 0xf8, !PT ;  /* 0x0000000603147812 */ /* 0x000fe200078ef85e */
[----:B------:R-:W-:Y:S01]  /*2140*/  USEL UR6, URZ, 0x1, !UP0 ;  /* 0x000000013f067887 */ /* 0x000fe2000c000000 */
[----:B------:R-:W-:-:S02]  /*2150*/  ULDC.64 UR8, c[0x0][0x5d0] ;  /* 0x0001740000087ab9 */ /* 0x000fc40000000a00 */
[----:B------:R-:W-:Y:S01]  /*2160*/  SHF.R.S32.HI R21, RZ, 0x1f, R20 ;  /* 0x0000001fff157819 */ /* 0x000fe20000011414 */
[----:B------:R-:W-:Y:S01]  /*2170*/  IMAD R0, R104, UR8, RZ ;  /* 0x0000000868007c24 */ /* 0x000fe2000f8e02ff */
[----:B------:R-:W-:Y:S02]  /*2180*/  USHF.R.U32.HI UR4, URZ, 0x3, UR5 ;  /* 0x000000033f047899 */ /* 0x000fe40008011605 */
[----:B------:R-:W-:Y:S01]  /*2190*/  ULOP3.LUT UR40, UR40, UR6, URZ, 0x3c, !UPT ;  /* 0x0000000628287292 */ /* 0x000fe2000f8e3c3f */
[C---:B------:R-:W-:Y:S01]  /*21a0*/  IMAD R7, R23.reuse, UR9, R0 ;  /* 0x0000000917077c24 */ /* 0x040fe2000f8e0200 */
[----:B------:R-:W-:Y:S01]  /*21b0*/  UIMAD UR41, UR4, -0xb, UR41 ;  /* 0xfffffff5042978a4 */ /* 0x000fe2000f8e0229 */
[----:B------:R-:W-:Y:S01]  /*21c0*/  IMAD.WIDE.U32 R4, R23, UR8, R20 ;  /* 0x0000000817047c25 */ /* 0x000fe2000f8e0014 */
[----:B------:R-:W-:-:S03]  /*21d0*/  @UP1 ULOP3.LUT UR40, UR40, 0x1, UR4, 0x78, !UPT ;  /* 0x0000000128281892 */ /* 0x000fc6000f8e7804 */
[----:B------:R-:W-:Y:S02]  /*21e0*/  IMAD.IADD R5, R5, 0x1, R7 ;  /* 0x0000000105057824 */ /* 0x000fe400078e0207 */
[----:B------:R-:W-:Y:S01]  /*21f0*/  IMAD.MOV.U32 R0, RZ, RZ, -0x1 ;  /* 0xffffffffff007424 */ /* 0x000fe200078e00ff */
[----:B------:R-:W-:Y:S06]  /*2200*/  @P0 BRA `(.L_x_33) ;  /* 0x0000003400000947 */ /* 0x000fec0003800000 */
[----:B------:R-:W0:Y:S01]  /*2210*/  LDC.64 R100, c[0x0][0x5c8] ;  /* 0x00017200ff647b82 */ /* 0x000e220000000a00 */
[----:B------:R-:W-:Y:S01]  /*2220*/  IMAD.WIDE R10, R99, 0x100, R88 ;  /* 0x00000100630a7825 */ /* 0x000fe200078e0258 */
[----:B------:R-:W-:Y:S01]  /*2230*/  ULDC.64 UR4, c[0x0][0x5c0] ;  /* 0x0001700000047ab9 */ /* 0x000fe20000000a00 */
[----:B------:R-:W-:Y:S02]  /*2240*/  BSSY B0, `(.L_x_33) ;  /* 0x000033c000007945 */ /* 0x000fe40003800000 */
[----:B------:R-:W-:Y:S02]  /*2250*/  IMAD.IADD R99, R97, 0x1, -R12 ;  /* 0x0000000161637824 */ /* 0x000fe400078e0a0c */
[----:B------:R-:W-:Y:S02]  /*2260*/  IMAD.IADD R3, R92, 0x1, -R3 ;  /* 0x000000015c037824 */ /* 0x000fe400078e0a03 */
[-C--:B0-----:R-:W-:Y:S01]  /*2270*/  IMAD R6, R11, R100.reuse, RZ ;  /* 0x000000640b067224 */ /* 0x081fe200078e02ff */
[----:B------:R-:W-:Y:S01]  /*2280*/  SHF.L.U64.HI R13, R100, 0x7, R101 ;  /* 0x00000007640d7819 */ /* 0x000fe20000010265 */
[----:B------:R-:W-:-:S04]  /*2290*/  IMAD.WIDE.U32 R4, R10, R100, R4 ;  /* 0x000000640a047225 */ /* 0x000fc800078e0004 */
[----:B------:R-:W-:Y:S01]  /*22a0*/  IMAD R7, R10, R101, R6 ;  /* 0x000000650a077224 */ /* 0x000fe200078e0206 */
[----:B------:R-:W-:Y:S01]  /*22b0*/  IADD3 R14, P0, R4, UR4, RZ ;  /* 0x00000004040e7c10 */ /* 0x000fe2000ff1e0ff */
[C---:B------:R-:W-:Y:S02]  /*22c0*/  IMAD.SHL.U32 R9, R100.reuse, 0x80, RZ ;  /* 0x0000008064097824 */ /* 0x040fe400078e00ff */
[----:B------:R-:W-:Y:S01]  /*22d0*/  IMAD.IADD R7, R5, 0x1, R7 ;  /* 0x0000000105077824 */ /* 0x000fe200078e0207 */
[-C--:B------:R-:W-:Y:S02]  /*22e0*/  LEA R4, P1, R100, R14.reuse, 0x3 ;  /* 0x0000000e64047211 */ /* 0x080fe400078218ff */
[----:B------:R-:W-:Y:S02]  /*22f0*/  IADD3 R6, P2, R9, R14, RZ ;  /* 0x0000000e09067210 */ /* 0x000fe40007f5e0ff */
[----:B------:R-:W-:Y:S02]  /*2300*/  IADD3.X R15, R7, UR5, RZ, P0, !PT ;  /* 0x00000005070f7c10 */ /* 0x000fe400087fe4ff */
[----:B-----5:R-:W-:-:S02]  /*2310*/  ISETP.NE.AND P0, PT, R91, RZ, PT ;  /* 0x000000ff5b00720c */ /* 0x020fc40003f05270 */
[----:B------:R-:W-:Y:S01]  /*2320*/  LEA.HI.X R5, R100, R15, R101, 0x3, P1 ;  /* 0x0000000f64057211 */ /* 0x000fe200008f1c65 */
[----:B------:R-:W-:Y:S01]  /*2330*/  IMAD.X R7, R13, 0x1, R15, P2 ;  /* 0x000000010d077824 */ /* 0x000fe200010e060f */
[----:B------:R-:W-:-:S05]  /*2340*/  IADD3 R8, P1, R9, R4, RZ ;  /* 0x0000000409087210 */ /* 0x000fca0007f3e0ff */
[----:B------:R-:W-:-:S04]  /*2350*/  IMAD.X R9, R13, 0x1, R5, P1 ;  /* 0x000000010d097824 */ /* 0x000fc800008e0605 */
[----:B------:R-:W-:Y:S05]  /*2360*/  @!P0 BRA `(.L_x_34) ;  /* 0x0000002400948947 */ /* 0x000fea0003800000 */
[----:B------:R-:W0:Y:S01]  /*2370*/  LDC.64 R102, c[0x0][0x5b0] ;  /* 0x00016c00ff667b82 */ /* 0x000e220000000a00 */
[----:B------:R-:W-:Y:S01]  /*2380*/  ULDC.64 UR4, c[0x0][0x5b8] ;  /* 0x00016e0000047ab9 */ /* 0x000fe20000000a00 */
[----:B------:R-:W-:Y:S01]  /*2390*/  ISETP.GE.AND P0, PT, R99, 0x1, PT ;  /* 0x000000016300780c */ /* 0x000fe20003f06270 */
[----:B------:R-:W-:Y:S01]  /*23a0*/  IMAD R100, R104, UR4, RZ ;  /* 0x0000000468647c24 */ /* 0x000fe2000f8e02ff */
[----:B------:R-:W-:Y:S01]  /*23b0*/  BSSY B1, `(.L_x_35) ;  /* 0x0000010000017945 */ /* 0x000fe20003800000 */
[----:B------:R-:W-:Y:S01]  /*23c0*/  IMAD.WIDE.U32 R20, R23, UR4, R20 ;  /* 0x0000000417147c25 */ /* 0x000fe2000f8e0014 */
[----:B------:R-:W-:Y:S02]  /*23d0*/  ISETP.LT.OR P3, PT, R3, 0x1, !P0 ;  /* 0x000000010300780c */ /* 0x000fe40004761670 */
[----:B------:R-:W1:Y:S01]  /*23e0*/  LDC.64 R12, c[0x0][0x5a8] ;  /* 0x00016a00ff0c7b82 */ /* 0x000e620000000a00 */
[----:B------:R-:W-:Y:S02]  /*23f0*/  IMAD R23, R23, UR5, R100 ;  /* 0x0000000517177c24 */ /* 0x000fe4000f8e0264 */
[----:B------:R-:W-:-:S02]  /*2400*/  IMAD.MOV.U32 R100, RZ, RZ, R20 ;  /* 0x000000ffff647224 */ /* 0x000fc400078e0014 */
[----:B------:R-:W-:Y:S02]  /*2410*/  IMAD.IADD R101, R21, 0x1, R23 ;  /* 0x0000000115657824 */ /* 0x000fe400078e0217 */
[-C--:B0-----:R-:W-:Y:S01]  /*2420*/  IMAD R23, R11, R102.reuse, RZ ;  /* 0x000000660b177224 */ /* 0x081fe200078e02ff */
[----:B------:R-:W-:Y:S01]  /*2430*/  SHF.L.U64.HI R107, R102, 0x3, R103 ;  /* 0x00000003666b7819 */ /* 0x000fe20000010267 */
[----:B------:R-:W-:-:S04]  /*2440*/  IMAD.WIDE.U32 R104, R10, R102, R100 ;  /* 0x000000660a687225 */ /* 0x000fc800078e0064 */
[----:B------:R-:W-:Y:S01]  /*2450*/  IMAD R111, R10, R103, R23 ;  /* 0x000000670a6f7224 */ /* 0x000fe200078e0217 */
[----:B-1----:R-:W-:Y:S01]  /*2460*/  IADD3 R104, P1, R104, R12, RZ ;  /* 0x0000000c68687210 */ /* 0x002fe20007f3e0ff */
[----:B------:R-:W-:-:S03]  /*2470*/  IMAD.SHL.U32 R106, R102, 0x8, RZ ;  /* 0x00000008666a7824 */ /* 0x000fc600078e00ff */
[----:B------:R-:W-:Y:S01]  /*2480*/  IADD3.X R105, R13, R105, R111, P1, !PT ;  /* 0x000000690d697210 */ /* 0x000fe20000ffe46f */
[----:B------:R-:W-:Y:S08]  /*2490*/  @P3 BRA `(.L_x_36) ;  /* 0x0000000000043947 */ /* 0x000ff00003800000 */
[----:B------:R0:W5:Y:S02]  /*24a0*/  LDG.E.U8 R98, desc[UR38][R104.64] ;  /* 0x0000002668627981 */ /* 0x000164000c1e1100 */
.L_x_36:
[----:B------:R-:W-:Y:S05]  /*24b0*/  BSYNC B1 ;  /* 0x0000000000017941 */ /* 0x000fea0003800000 */
.L_x_35:
[----:B-----5:R-:W-:Y:S01]  /*24c0*/  LOP3.LUT R23, R98, 0xffff, RZ, 0xc0, !PT ;  /* 0x0000ffff62177812 */ /* 0x020fe200078ec0ff */
[----:B------:R-:W-:Y:S01]  /*24d0*/  IMAD.WIDE.U32 R108, R10, R102, R106 ;  /* 0x000000660a6c7225 */ /* 0x000fe200078e006a */
[----:B------:R-:W-:Y:S01]  /*24e0*/  ISETP.LT.OR P4, PT, R3, 0x2, !P0 ;  /* 0x000000020300780c */ /* 0x000fe20004781670 */
[----:B------:R-:W-:Y:S01]  /*24f0*/  BSSY B1, `(.L_x_37) ;  /* 0x000000e000017945 */ /* 0x000fe20003800000 */
[----:B------:R-:W-:Y:S01]  /*2500*/  PRMT R110, R23, 0x8880, RZ ;  /* 0x00008880176e7816 */ /* 0x000fe200000000ff */
[----:B------:R-:W-:Y:S01]  /*2510*/  IMAD.IADD R109, R111, 0x1, R109 ;  /* 0x000000016f6d7824 */ /* 0x000fe200078e026d */
[----:B------:R-:W-:Y:S02]  /*2520*/  IADD3 R108, P2, P5, R20, R12, R108 ;  /* 0x0000000c146c7210 */ /* 0x000fe40007d5e06c */
[----:B------:R-:W-:Y:S01]  /*2530*/  ISETP.GE.AND P1, PT, R99, 0x9, PT ;  /* 0x000000096300780c */ /* 0x000fe20003f26270 */
[----:B------:R-:W-:Y:S01]  /*2540*/  IMAD R23, R110, R91, RZ ;  /* 0x0000005b6e177224 */ /* 0x000fe200078e02ff */
[----:B------:R-:W-:-:S02]  /*2550*/  IADD3.X R109, R101, R13, R109, P2, P5 ;  /* 0x0000000d656d7210 */ /* 0x000fc400017ea46d */
[----:B------:R-:W-:Y:S01]  /*2560*/  ISETP.LT.OR P2, PT, R3, 0x1, !P1 ;  /* 0x000000010300780c */ /* 0x000fe20004f41670 */
[----:B------:R-:W-:-:S05]  /*2570*/  @!P3 IMAD R111, R56, R90, R23 ;  /* 0x0000005a386fb224 */ /* 0x000fca00078e0217 */
[----:B------:R1:W-:Y:S01]  /*2580*/  @!P3 STG.E.U8 desc[UR38][R14.64], R111 ;  /* 0x0000006f0e00b986 */ /* 0x0003e2000c101126 */
[----:B------:R-:W-:Y:S06]  /*2590*/  @P4 BRA `(.L_x_38) ;  /* 0x00000000000c4947 */ /* 0x000fec0003800000 */
[----:B------:R-:W2:Y:S02]  /*25a0*/  LDG.E.U8 R98, desc[UR38][R104.64+0x1] ;  /* 0x0000012668627981 */ /* 0x000ea4000c1e1100 */
[----:B--2---:R-:W-:-:S05]  /*25b0*/  PRMT R56, R98, 0x8880, RZ ;  /* 0x0000888062387816 */ /* 0x004fca00000000ff */
[----:B------:R-:W-:-:S07]  /*25c0*/  IMAD R23, R56, R91, RZ ;  /* 0x0000005b38177224 */ /* 0x000fce00078e02ff */
.L_x_38:
[----:B------:R-:W-:Y:S05]  /*25d0*/  BSYNC B1 ;  /* 0x0000000000017941 */ /* 0x000fea0003800000 */
.L_x_37:
[----:B------:R-:W-:Y:S01]  /*25e0*/  @!P4 IMAD R57, R57, R90, R23 ;  /* 0x0000005a3939c224 */ /* 0x000fe200078e0217 */
[----:B------:R-:W-:Y:S04]  /*25f0*/  BSSY B1, `(.L_x_39) ;  /* 0x0000006000017945 */ /* 0x000fe80003800000 */
[----:B------:R2:W-:Y:S01]  /*2600*/  @!P4 STG.E.U8 desc[UR38][R14.64+0x1], R57 ;  /* 0x000001390e00c986 */ /* 0x0005e2000c101126 */
[----:B------:R-:W-:Y:S05]  /*2610*/  @P2 BRA `(.L_x_40) ;  /* 0x00000000000c2947 */ /* 0x000fea0003800000 */
[----:B------:R-:W3:Y:S02]  /*2620*/  LDG.E.U8 R98, desc[UR38][R108.64] ;  /* 0x000000266c627981 */ /* 0x000ee4000c1e1100 */
[----:B---3--:R-:W-:-:S05]  /*2630*/  PRMT R56, R98, 0x8880, RZ ;  /* 0x0000888062387816 */ /* 0x008fca00000000ff */
[----:B------:R-:W-:-:S07]  /*2640*/  IMAD R23, R56, R91, RZ ;  /* 0x0000005b38177224 */ /* 0x000fce00078e02ff */
.L_x_40:
[----:B------:R-:W-:Y:S05]  /*2650*/  BSYNC B1 ;  /* 0x0000000000017941 */ /* 0x000fea0003800000 */
.L_x_39:
[C---:B------:R-:W-:Y:S01]  /*2660*/  ISETP.LT.OR P4, PT, R3.reuse, 0x2, !P1 ;  /* 0x000000020300780c */ /* 0x040fe20004f81670 */
[----:B--2---:R-:W-:Y:S01]  /*2670*/  @!P2 IMAD R57, R58, R90, R23 ;  /* 0x0000005a3a39a224 */ /* 0x004fe200078e0217 */
[----:B------:R-:W-:Y:S01]  /*2680*/  BSSY B1, `(.L_x_41) ;  /* 0x0000009000017945 */ /* 0x000fe20003800000 */
[C---:B------:R-:W-:Y:S02]  /*2690*/  ISETP.LT.OR P3, PT, R3.reuse, 0x9, !P0 ;  /* 0x000000090300780c */ /* 0x040fe40004761670 */
[C---:B------:R-:W-:Y:S01]  /*26a0*/  ISETP.LT.OR P5, PT, R3.reuse, 0xa, !P0 ;  /* 0x0000000a0300780c */ /* 0x040fe200047a1670 */
[----:B------:R2:W-:Y:S01]  /*26b0*/  @!P2 STG.E.U8 desc[UR38][R4.64], R57 ;  /* 0x000000390400a986 */ /* 0x0005e2000c101126 */
[----:B------:R-:W-:-:S06]  /*26c0*/  ISETP.LT.OR P2, PT, R3, 0x9, !P1 ;  /* 0x000000090300780c */ /* 0x000fcc0004f41670 */
[----:B------:R-:W-:Y:S07]  /*26d0*/  @P4 BRA `(.L_x_42) ;  /* 0x00000000000c4947 */ /* 0x000fee0003800000 */
[----:B------:R-:W3:Y:S02]  /*26e0*/  LDG.E.U8 R98, desc[UR38][R108.64+0x1] ;  /* 0x000001266c627981 */ /* 0x000ee4000c1e1100 */
[----:B---3--:R-:W-:-:S05]  /*26f0*/  PRMT R56, R98, 0x8880, RZ ;  /* 0x0000888062387816 */ /* 0x008fca00000000ff */
[----:B------:R-:W-:-:S07]  /*2700*/  IMAD R23, R56, R91, RZ ;  /* 0x0000005b38177224 */ /* 0x000fce00078e02ff */
.L_x_42:
[----:B------:R-:W-:Y:S05]  /*2710*/  BSYNC B1 ;  /* 0x0000000000017941 */ /* 0x000fea0003800000 */
.L_x_41:
[----:B------:R-:W-:Y:S01]  /*2720*/  @!P4 IMAD R59, R59, R90, R23 ;  /* 0x0000005a3b3bc224 */ /* 0x000fe200078e0217 */
[----:B------:R-:W-:Y:S04]  /*2730*/  BSSY B1, `(.L_x_43) ;  /* 0x0000006000017945 */ /* 0x000fe80003800000 */
[----:B------:R3:W-:Y:S01]  /*2740*/  @!P4 STG.E.U8 desc[UR38][R4.64+0x1], R59 ;  /* 0x0000013b0400c986 */ /* 0x0007e2000c101126 */
[----:B------:R-:W-:Y:S05]  /*2750*/  @P3 BRA `(.L_x_44) ;  /* 0x00000000000c3947 */ /* 0x000fea0003800000 */
[----:B------:R-:W4:Y:S02]  /*2760*/  LDG.E.U8 R98, desc[UR38][R104.64+0x8] ;  /* 0x0000082668627981 */ /* 0x000f24000c1e1100 */
[----:B----4-:R-:W-:-:S05]  /*2770*/  PRMT R56, R98, 0x8880, RZ ;  /* 0x0000888062387816 */ /* 0x010fca00000000ff */
[----:B------:R-:W-:-:S07]  /*2780*/  IMAD R23, R56, R91, RZ ;  /* 0x0000005b38177224 */ /* 0x000fce00078e02ff */
.L_x_44:
[----:B------:R-:W-:Y:S05]  /*2790*/  BSYNC B1 ;  /* 0x0000000000017941 */ /* 0x000fea0003800000 */
.L_x_43:
[----:B--2---:R-:W-:Y:S01]  /*27a0*/  @!P3 IMAD R57, R60, R90, R23 ;  /* 0x0000005a3c39b224 */ /* 0x004fe200078e0217 */
[----:B------:R-:W-:Y:S04]  /*27b0*/  BSSY B1, `(.L_x_45) ;  /* 0x0000006000017945 */ /* 0x000fe80003800000 */
[----:B------:R2:W-:Y:S01]  /*27c0*/  @!P3 STG.E.U8 desc[UR38][R14.64+0x8], R57 ;  /* 0x000008390e00b986 */ /* 0x0005e2000c101126 */
[----:B------:R-:W-:Y:S05]  /*27d0*/  @P5 BRA `(.L_x_46) ;  /* 0x00000000000c5947 */ /* 0x000fea0003800000 */
[----:B------:R-:W4:Y:S02]  /*27e0*/  LDG.E.U8 R98, desc[UR38][R104.64+0x9] ;  /* 0x0000092668627981 */ /* 0x000f24000c1e1100 */
[----:B----4-:R-:W-:-:S05]  /*27f0*/  PRMT R56, R98, 0x8880, RZ ;  /* 0x0000888062387816 */ /* 0x010fca00000000ff */
[----:B------:R-:W-:-:S07]  /*2800*/  IMAD R23, R56, R91, RZ ;  /* 0x0000005b38177224 */ /* 0x000fce00078e02ff */
.L_x_46:
[----:B------:R-:W-:Y:S05]  /*2810*/  BSYNC B1 ;  /* 0x0000000000017941 */ /* 0x000fea0003800000 */
.L_x_45:
[----:B------:R-:W-:Y:S01]  /*2820*/  @!P5 IMAD R61, R61, R90, R23 ;  /* 0x0000005a3d3dd224 */ /* 0x000fe200078e0217 */
[----:B------:R-:W-:Y:S04]  /*2830*/  BSSY B1, `(.L_x_47) ;  /* 0x0000006000017945 */ /* 0x000fe80003800000 */
[----:B------:R4:W-:Y:S01]  /*2840*/  @!P5 STG.E.U8 desc[UR38][R14.64+0x9], R61 ;  /* 0x0000093d0e00d986 */ /* 0x0009e2000c101126 */
[----:B------:R-:W-:Y:S05]  /*2850*/  @P2 BRA `(.L_x_48) ;  /* 0x00000000000c2947 */ /* 0x000fea0003800000 */
[----:B------:R-:W5:Y:S02]  /*2860*/  LDG.E.U8 R98, desc[UR38][R108.64+0x8] ;  /* 0x000008266c627981 */ /* 0x000f64000c1e1100 */
[----:B-----5:R-:W-:-:S05]  /*2870*/  PRMT R56, R98, 0x8880, RZ ;  /* 0x0000888062387816 */ /* 0x020fca00000000ff */
[----:B------:R-:W-:-:S07]  /*2880*/  IMAD R23, R56, R91, RZ ;  /* 0x0000005b38177224 */ /* 0x000fce00078e02ff */
.L_x_48:
[----:B------:R-:W-:Y:S05]  /*2890*/  BSYNC B1 ;  /* 0x0000000000017941 */ /* 0x000fea0003800000 */
.L_x_47:
        /* <DEDUP_REMOVED lines=8> */
[----:B------:R-:W5:Y:S02]  /*2920*/  LDG.E.U8 R98, desc[UR38][R108.64+0x9] ;  /* 0x000009266c627981 */ /* 0x000f64000c1e1100 */
[----:B-----5:R-:W-:-:S05]  /*2930*/  PRMT R56, R98, 0x8880, RZ ;  /* 0x0000888062387816 */ /* 0x020fca00000000ff */
[----:B------:R-:W-:-:S07]  /*2940*/  IMAD R23, R56, R91, RZ ;  /* 0x0000005b38177224 */ /* 0x000fce00078e02ff */
.L_x_50:
[----:B------:R-:W-:Y:S05]  /*2950*/  BSYNC B1 ;  /* 0x0000000000017941 */ /* 0x000fea0003800000 */
.L_x_49:
[----:B------:R-:W-:Y:S01]  /*2960*/  @!P4 IMAD R63, R63, R90, R23 ;  /* 0x0000005a3f3fc224 */ /* 0x000fe200078e0217 */
[----:B------:R-:W-:Y:S04]  /*2970*/  BSSY B1, `(.L_x_51) ;  /* 0x0000006000017945 */ /* 0x000fe80003800000 */
[----:B------:R0:W-:Y:S01]  /*2980*/  @!P4 STG.E.U8 desc[UR38][R4.64+0x9], R63 ;  /* 0x0000093f0400c986 */ /* 0x0001e2000c101126 */
[----:B------:R-:W-:Y:S05]  /*2990*/  @P3 BRA `(.L_x_52) ;  /* 0x00000000000c3947 */ /* 0x000fea0003800000 */
[----:B------:R-:W5:Y:S02]  /*29a0*/  LDG.E.U8 R98, desc[UR38][R104.64+0x10] ;  /* 0x0000102668627981 */ /* 0x000f64000c1e1100 */
[----:B-----5:R-:W-:-:S05]  /*29b0*/  PRMT R56, R98, 0x8880, RZ ;  /* 0x0000888062387816 */ /* 0x020fca00000000ff */
[----:B------:R-:W-:-:S07]  /*29c0*/  IMAD R23, R56, R91, RZ ;  /* 0x0000005b38177224 */ /* 0x000fce00078e02ff */
.L_x_52:
[----:B------:R-:W-:Y:S05]  /*29d0*/  BSYNC B1 ;  /* 0x0000000000017941 */ /* 0x000fea0003800000 */
.L_x_51:
[----:B--2---:R-:W-:Y:S01]  /*29e0*/  @!P3 IMAD R57, R64, R90, R23 ;  /* 0x0000005a4039b224 */ /* 0x004fe200078e0217 */
[----:B------:R-:W-:Y:S04]  /*29f0*/  BSSY B1, `(.L_x_53) ;  /* 0x0000006000017945 */ /* 0x000fe80003800000 */
[----:B------:R2:W-:Y:S01]  /*2a00*/  @!P3 STG.E.U8 desc[UR38][R14.64+0x10], R57 ;  /* 0x000010390e00b986 */ /* 0x0005e2000c101126 */
[----:B------:R-:W-:Y:S05]  /*2a10*/  @P5 BRA `(.L_x_54) ;  /* 0x00000000000c5947 */ /* 0x000fea0003800000 */
[----:B------:R-:W5:Y:S02]  /*2a20*/  LDG.E.U8 R98, desc[UR38][R104.64+0x11] ;  /* 0x0000112668627981 */ /* 0x000f64000c1e1100 */
[----:B-----5:R-:W-:-:S05]  /*2a30*/  PRMT R56, R98, 0x8880, RZ ;  /* 0x0000888062387816 */ /* 0x020fca00000000ff */
[----:B------:R-:W-:-:S07]  /*2a40*/  IMAD R23, R56, R91, RZ ;  /* 0x0000005b38177224 */ /* 0x000fce00078e02ff */
.L_x_54:
[----:B------:R-:W-:Y:S05]  /*2a50*/  BSYNC B1 ;  /* 0x0000000000017941 */ /* 0x000fea0003800000 */
.L_x_53:
[----:B------:R-:W-:Y:S01]  /*2a60*/  @!P5 IMAD R65, R65, R90, R23 ;  /* 0x0000005a4141d224 */ /* 0x000fe200078e0217 */
[----:B------:R-:W-:Y:S04]  /*2a70*/  BSSY B1, `(.L_x_55) ;  /* 0x0000006000017945 */ /* 0x000fe80003800000 */
[----:B------:R0:W-:Y:S01]  /*2a80*/  @!P5 STG.E.U8 desc[UR38][R14.64+0x11], R65 ;  /* 0x000011410e00d986 */ /* 0x0001e2000c101126 */
[----:B------:R-:W-:Y:S05]  /*2a90*/  @P2 BRA `(.L_x_56) ;  /* 0x00000000000c2947 */ /* 0x000fea0003800000 */
[----:B------:R-:W5:Y:S02]  /*2aa0*/  LDG.E.U8 R98, desc[UR38][R108.64+0x10] ;  /* 0x000010266c627981 */ /* 0x000f64000c1e1100 */
[----:B-----5:R-:W-:-:S05]  /*2ab0*/  PRMT R56, R98, 0x8880, RZ ;  /* 0x0000888062387816 */ /* 0x020fca00000000ff */
[----:B------:R-:W-:-:S07]  /*2ac0*/  IMAD R23, R56, R91, RZ ;  /* 0x0000005b38177224 */ /* 0x000fce00078e02ff */
.L_x_56:
[----:B------:R-:W-:Y:S05]  /*2ad0*/  BSYNC B1 ;  /* 0x0000000000017941 */ /* 0x000fea0003800000 */
.L_x_55:
        /* <DEDUP_REMOVED lines=11> */
.L_x_58:
[----:B------:R-:W-:Y:S05]  /*2b90*/  BSYNC B1 ;  /* 0x0000000000017941 */ /* 0x000fea0003800000 */
.L_x_57:
[----:B------:R-:W-:Y:S01]  /*2ba0*/  @!P4 IMAD R67, R67, R90, R23 ;  /* 0x0000005a4343c224 */ /* 0x000fe200078e0217 */
[----:B------:R-:W-:Y:S04]  /*2bb0*/  BSSY B1, `(.L_x_59) ;  /* 0x0000006000017945 */ /* 0x000fe80003800000 */
[----:B------:R0:W-:Y:S01]  /*2bc0*/  @!P4 STG.E.U8 desc[UR38][R4.64+0x11], R67 ;  /* 0x000011430400c986 */ /* 0x0001e2000c101126 */
[----:B------:R-:W-:Y:S05]  /*2bd0*/  @P3 BRA `(.L_x_60) ;  /* 0x00000000000c3947 */ /* 0x000fea0003800000 */
[----:B------:R-:W5:Y:S02]  /*2be0*/  LDG.E.U8 R98, desc[UR38][R104.64+0x18] ;  /* 0x0000182668627981 */ /* 0x000f64000c1e1100 */
[----:B-----5:R-:W-:-:S05]  /*2bf0*/  PRMT R56, R98, 0x8880, RZ ;  /* 0x0000888062387816 */ /* 0x020fca00000000ff */
[----:B------:R-:W-:-:S07]  /*2c00*/  IMAD R23, R56, R91, RZ ;  /* 0x0000005b38177224 */ /* 0x000fce00078e02ff */
.L_x_60:
[----:B------:R-:W-:Y:S05]  /*2c10*/  BSYNC B1 ;  /* 0x0000000000017941 */ /* 0x000fea0003800000 */
.L_x_59:
[----:B--2---:R-:W-:Y:S01]  /*2c20*/  @!P3 IMAD R57, R68, R90, R23 ;  /* 0x0000005a4439b224 */ /* 0x004fe200078e0217 */
[----:B------:R-:W-:Y:S04]  /*2c30*/  BSSY B1, `(.L_x_61) ;  /* 0x0000006000017945 */ /* 0x000fe80003800000 */
[----:B------:R2:W-:Y:S01]  /*2c40*/  @!P3 STG.E.U8 desc[UR38][R14.64+0x18], R57 ;  /* 0x000018390e00b986 */ /* 0x0005e2000c101126 */
[----:B------:R-:W-:Y:S05]  /*2c50*/  @P5 BRA `(.L_x_62) ;  /* 0x00000000000c5947 */ /* 0x000fea0003800000 */
[----:B------:R-:W5:Y:S02]  /*2c60*/  LDG.E.U8 R98, desc[UR38][R104.64+0x19] ;  /* 0x0000192668627981 */ /* 0x000f64000c1e1100 */
[----:B-----5:R-:W-:-:S05]  /*2c70*/  PRMT R56, R98, 0x8880, RZ ;  /* 0x0000888062387816 */ /* 0x020fca00000000ff */
[----:B------:R-:W-:-:S07]  /*2c80*/  IMAD R23, R56, R91, RZ ;  /* 0x0000005b38177224 */ /* 0x000fce00078e02ff */
.L_x_62:
[----:B------:R-:W-:Y:S05]  /*2c90*/  BSYNC B1 ;  /* 0x0000000000017941 */ /* 0x000fea0003800000 */
.L_x_61:
[----:B------:R-:W-:Y:S01]  /*2ca0*/  @!P5 IMAD R69, R69, R90, R23 ;  /* 0x0000005a4545d224 */ /* 0x000fe200078e0217 */
[----:B------:R-:W-:Y:S04]  /*2cb0*/  BSSY B1, `(.L_x_63) ;  /* 0x0000006000017945 */ /* 0x000fe80003800000 */
[----:B------:R0:W-:Y:S01]  /*2cc0*/  @!P5 STG.E.U8 desc[UR38][R14.64+0x19], R69 ;  /* 0x000019450e00d986 */ /* 0x0001e2000c101126 */
[----:B------:R-:W-:Y:S05]  /*2cd0*/  @P2 BRA `(.L_x_64) ;  /* 0x00000000000c2947 */ /* 0x000fea0003800000 */
[----:B------:R-:W5:Y:S02]  /*2ce0*/  LDG.E.U8 R98, desc[UR38][R108.64+0x18] ;  /* 0x000018266c627981 */ /* 0x000f64000c1e1100 */
[----:B-----5:R-:W-:-:S05]  /*2cf0*/  PRMT R56, R98, 0x8880, RZ ;  /* 0x0000888062387816 */ /* 0x020fca00000000ff */
[----:B------:R-:W-:-:S07]  /*2d00*/  IMAD R23, R56, R91, RZ ;  /* 0x0000005b38177224 */ /* 0x000fce00078e02ff */
.L_x_64:
[----:B------:R-:W-:Y:S05]  /*2d10*/  BSYNC B1 ;  /* 0x0000000000017941 */ /* 0x000fea0003800000 */
.L_x_63:
        /* <DEDUP_REMOVED lines=11> */
.L_x_66:
[----:B------:R-:W-:Y:S05]  /*2dd0*/  BSYNC B1 ;  /* 0x0000000000017941 */ /* 0x000fea0003800000 */
.L_x_65:
[----:B------:R-:W-:Y:S01]  /*2de0*/  @!P4 IMAD R71, R71, R90, R23 ;  /* 0x0000005a4747c224 */ /* 0x000fe200078e0217 */
[----:B------:R-:W-:Y:S04]  /*2df0*/  BSSY B1, `(.L_x_67) ;  /* 0x0000006000017945 */ /* 0x000fe80003800000 */
[----:B------:R0:W-:Y:S01]  /*2e00*/  @!P4 STG.E.U8 desc[UR38][R4.64+0x19], R71 ;  /* 0x000019470400c986 */ /* 0x0001e2000c101126 */
[----:B------:R-:W-:Y:S05]  /*2e10*/  @P3 BRA `(.L_x_68) ;  /* 0x00000000000c3947 */ /* 0x000fea0003800000 */
[----:B------:R-:W5:Y:S02]  /*2e20*/  LDG.E.U8 R98, desc[UR38][R104.64+0x20] ;  /* 0x0000202668627981 */ /* 0x000f64000c1e1100 */
[----:B-----5:R-:W-:-:S05]  /*2e30*/  PRMT R56, R98, 0x8880, RZ ;  /* 0x0000888062387816 */ /* 0x020fca00000000ff */
[----:B------:R-:W-:-:S07]  /*2e40*/  IMAD R23, R56, R91, RZ ;  /* 0x0000005b38177224 */ /* 0x000fce00078e02ff */
.L_x_68:
[----:B------:R-:W-:Y:S05]  /*2e50*/  BSYNC B1 ;  /* 0x0000000000017941 */ /* 0x000fea0003800000 */
.L_x_67:
[----:B--2---:R-:W-:Y:S01]  /*2e60*/  @!P3 IMAD R57, R72, R90, R23 ;  /* 0x0000005a4839b224 */ /* 0x004fe200078e0217 */
[----:B------:R-:W-:Y:S04]  /*2e70*/  BSSY B1, `(.L_x_69) ;  /* 0x0000006000017945 */ /* 0x000fe80003800000 */
[----:B------:R2:W-:Y:S01]  /*2e80*/  @!P3 STG.E.U8 desc[UR38][R14.64+0x20], R57 ;  /* 0x000020390e00b986 */ /* 0x0005e2000c101126 */
[----:B------:R-:W-:Y:S05]  /*2e90*/  @P5 BRA `(.L_x_70) ;  /* 0x00000000000c5947 */ /* 0x000fea0003800000 */
[----:B------:R-:W5:Y:S02]  /*2ea0*/  LDG.E.U8 R98, desc[UR38][R104.64+0x21] ;  /* 0x0000212668627981 */ /* 0x000f64000c1e1100 */
[----:B-----5:R-:W-:-:S05]  /*2eb0*/  PRMT R56, R98, 0x8880, RZ ;  /* 0x0000888062387816 */ /* 0x020fca00000000ff */
[----:B------:R-:W-:-:S07]  /*2ec0*/  IMAD R23, R56, R91, RZ ;  /* 0x0000005b38177224 */ /* 0x000fce00078e02ff */
.L_x_70:
[----:B------:R-:W-:Y:S05]  /*2ed0*/  BSYNC B1 ;  /* 0x0000000000017941 */ /* 0x000fea0003800000 */
.L_x_69:
[----:B------:R-:W-:Y:S01]  /*2ee0*/  @!P5 IMAD R73, R73, R90, R23 ;  /* 0x0000005a4949d224 */ /* 0x000fe200078e0217 */
[----:B------:R-:W-:Y:S04]  /*2ef0*/  BSSY B1, `(.L_x_71) ;  /* 0x0000006000017945 */ /* 0x000fe80003800000 */
[----:B------:R0:W-:Y:S01]  /*2f00*/  @!P5 STG.E.U8 desc[UR38][R14.64+0x21], R73 ;  /* 0x000021490e00d986 */ /* 0x0001e2000c101126 */
[----:B------:R-:W-:Y:S05]  /*2f10*/  @P2 BRA `(.L_x_72) ;  /* 0x00000000000c2947 */ /* 0x000fea0003800000 */
[----:B------:R-:W5:Y:S02]  /*2f20*/  LDG.E.U8 R98, desc[UR38][R108.64+0x20] ;  /* 0x000020266c627981 */ /* 0x000f64000c1e1100 */
[----:B-----5:R-:W-:-:S05]  /*2f30*/  PRMT R56, R98, 0x8880, RZ ;  /* 0x0000888062387816 */ /* 0x020fca00000000ff */
[----:B------:R-:W-:-:S07]  /*2f40*/  IMAD R23, R56, R91, RZ ;  /* 0x0000005b38177224 */ /* 0x000fce00078e02ff */
.L_x_72:
[----:B------:R-:W-:Y:S05]  /*2f50*/  BSYNC B1 ;  /* 0x0000000000017941 */ /* 0x000fea0003800000 */
.L_x_71:
        /* <DEDUP_REMOVED lines=11> */
.L_x_74:
[----:B------:R-:W-:Y:S05]  /*3010*/  BSYNC B1 ;  /* 0x0000000000017941 */ /* 0x000fea0003800000 */
.L_x_73:
[----:B------:R-:W-:Y:S01]  /*3020*/  @!P4 IMAD R75, R75, R90, R23 ;  /* 0x0000005a4b4bc224 */ /* 0x000fe200078e0217 */
[----:B------:R-:W-:Y:S04]  /*3030*/  BSSY B1, `(.L_x_75) ;  /* 0x0000006000017945 */ /* 0x000fe80003800000 */
[----:B------:R0:W-:Y:S01]  /*3040*/  @!P4 STG.E.U8 desc[UR38][R4.64+0x21], R75 ;  /* 0x0000214b0400c986 */ /* 0x0001e2000c101126 */
[----:B------:R-:W-:Y:S05]  /*3050*/  @P3 BRA `(.L_x_76) ;  /* 0x00000000000c3947 */ /* 0x000fea0003800000 */
[----:B------:R-:W5:Y:S02]  /*3060*/  LDG.E.U8 R98, desc[UR38][R104.64+0x28] ;  /* 0x0000282668627981 */ /* 0x000f64000c1e1100 */
[----:B-----5:R-:W-:-:S05]  /*3070*/  PRMT R56, R98, 0x8880, RZ ;  /* 0x0000888062387816 */ /* 0x020fca00000000ff */
[----:B------:R-:W-:-:S07]  /*3080*/  IMAD R23, R56, R91, RZ ;  /* 0x0000005b38177224 */ /* 0x000fce00078e02ff */
.L_x_76:
[----:B------:R-:W-:Y:S05]  /*3090*/  BSYNC B1 ;  /* 0x0000000000017941 */ /* 0x000fea0003800000 */
.L_x_75:
[----:B--2---:R-:W-:Y:S01]  /*30a0*/  @!P3 IMAD R57, R76, R90, R23 ;  /* 0x0000005a4c39b224 */ /* 0x004fe200078e0217 */
[----:B------:R-:W-:Y:S04]  /*30b0*/  BSSY B1, `(.L_x_77) ;  /* 0x0000006000017945 */ /* 0x000fe80003800000 */
[----:B------:R2:W-:Y:S01]  /*30c0*/  @!P3 STG.E.U8 desc[UR38][R14.64+0x28], R57 ;  /* 0x000028390e00b986 */ /* 0x0005e2000c101126 */
[----:B------:R-:W-:Y:S05]  /*30d0*/  @P5 BRA `(.L_x_78) ;  /* 0x00000000000c5947 */ /* 0x000fea0003800000 */
[----:B------:R-:W5:Y:S02]  /*30e0*/  LDG.E.U8 R98, desc[UR38][R104.64+0x29] ;  /* 0x0000292668627981 */ /* 0x000f64000c1e1100 */
[----:B-----5:R-:W-:-:S05]  /*30f0*/  PRMT R56, R98, 0x8880, RZ ;  /* 0x0000888062387816 */ /* 0x020fca00000000ff */
[----:B------:R-:W-:-:S07]  /*3100*/  IMAD R23, R56, R91, RZ ;  /* 0x0000005b38177224 */ /* 0x000fce00078e02ff */
.L_x_78:
[----:B------:R-:W-:Y:S05]  /*3110*/  BSYNC B1 ;  /* 0x0000000000017941 */ /* 0x000fea0003800000 */
.L_x_77:
[----:B------:R-:W-:Y:S01]  /*3120*/  @!P5 IMAD R77, R77, R90, R23 ;  /* 0x0000005a4d4dd224 */ /* 0x000fe200078e0217 */
[----:B------:R-:W-:Y:S04]  /*3130*/  BSSY B1, `(.L_x_79) ;  /* 0x0000006000017945 */ /* 0x000fe80003800000 */
[----:B------:R0:W-:Y:S01]  /*3140*/  @!P5 STG.E.U8 desc[UR38][R14.64+0x29], R77 ;  /* 0x0000294d0e00d986 */ /* 0x0001e2000c101126 */
[----:B------:R-:W-:Y:S05]  /*3150*/  @P2 BRA `(.L_x_80) ;  /* 0x00000000000c2947 */ /* 0x000fea0003800000 */
[----:B------:R-:W5:Y:S02]  /*3160*/  LDG.E.U8 R98, desc[UR38][R108.64+0x28] ;  /* 0x000028266c627981 */ /* 0x000f64000c1e1100 */
[----:B-----5:R-:W-:-:S05]  /*3170*/  PRMT R56, R98, 0x8880, RZ ;  /* 0x0000888062387816 */ /* 0x020fca00000000ff */
[----:B------:R-:W-:-:S07]  /*3180*/  IMAD R23, R56, R91, RZ ;  /* 0x0000005b38177224 */ /* 0x000fce00078e02ff */
.L_x_80:
[----:B------:R-:W-:Y:S05]  /*3190*/  BSYNC B1 ;  /* 0x0000000000017941 */ /* 0x000fea0003800000 */
.L_x_79:
        /* <DEDUP_REMOVED lines=11> */
.L_x_82:
[----:B------:R-:W-:Y:S05]  /*3250*/  BSYNC B1 ;  /* 0x0000000000017941 */ /* 0x000fea0003800000 */
.L_x_81:
[----:B------:R-:W-:Y:S01]  /*3260*/  @!P4 IMAD R79, R79, R90, R23 ;  /* 0x0000005a4f4fc224 */ /* 0x000fe200078e0217 */
[----:B------:R-:W-:Y:S04]  /*3270*/  BSSY B1, `(.L_x_83) ;  /* 0x0000006000017945 */ /* 0x000fe80003800000 */
[----:B------:R0:W-:Y:S01]  /*3280*/  @!P4 STG.E.U8 desc[UR38][R4.64+0x29], R79 ;  /* 0x0000294f0400c986 */ /* 0x0001e2000c101126 */
[----:B------:R-:W-:Y:S05]  /*3290*/  @P3 BRA `(.L_x_84) ;  /* 0x00000000000c3947 */ /* 0x000fea0003800000 */
[----:B------:R-:W5:Y:S02]  /*32a0*/  LDG.E.U8 R98, desc[UR38][R104.64+0x30] ;  /* 0x0000302668627981 */ /* 0x000f64000c1e1100 */
[----:B-----5:R-:W-:-:S05]  /*32b0*/  PRMT R56, R98, 0x8880, RZ ;  /* 0x0000888062387816 */ /* 0x020fca00000000ff */
[----:B------:R-:W-:-:S07]  /*32c0*/  IMAD R23, R56, R91, RZ ;  /* 0x0000005b38177224 */ /* 0x000fce00078e02ff */
.L_x_84:
[----:B------:R-:W-:Y:S05]  /*32d0*/  BSYNC B1 ;  /* 0x0000000000017941 */ /* 0x000fea0003800000 */
.L_x_83:
[----:B--2---:R-:W-:Y:S01]  /*32e0*/  @!P3 IMAD R57, R80, R90, R23 ;  /* 0x0000005a5039b224 */ /* 0x004fe200078e0217 */
[----:B------:R-:W-:Y:S04]  /*32f0*/  BSSY B1, `(.L_x_85) ;  /* 0x0000006000017945 */ /* 0x000fe80003800000 */
[----:B------:R2:W-:Y:S01]  /*3300*/  @!P3 STG.E.U8 desc[UR38][R14.64+0x30], R57 ;  /* 0x000030390e00b986 */ /* 0x0005e2000c101126 */
[----:B------:R-:W-:Y:S05]  /*3310*/  @P5 BRA `(.L_x_86) ;  /* 0x00000000000c5947 */ /* 0x000fea0003800000 */
[----:B------:R-:W5:Y:S02]  /*3320*/  LDG.E.U8 R98, desc[UR38][R104.64+0x31] ;  /* 0x0000312668627981 */ /* 0x000f64000c1e1100 */
[----:B-----5:R-:W-:-:S05]  /*3330*/  PRMT R56, R98, 0x8880, RZ ;  /* 0x0000888062387816 */ /* 0x020fca00000000ff */
[----:B------:R-:W-:-:S07]  /*3340*/  IMAD R23, R56, R91, RZ ;  /* 0x0000005b38177224 */ /* 0x000fce00078e02ff */
.L_x_86:
[----:B------:R-:W-:Y:S05]  /*3350*/  BSYNC B1 ;  /* 0x0000000000017941 */ /* 0x000fea0003800000 */
.L_x_85:
[----:B------:R-:W-:Y:S01]  /*3360*/  @!P5 IMAD R81, R81, R90, R23 ;  /* 0x0000005a5151d224 */ /* 0x000fe200078e0217 */
[----:B------:R-:W-:Y:S04]  /*3370*/  BSSY B1, `(.L_x_87) ;  /* 0x0000006000017945 */ /* 0x000fe80003800000 */
[----:B------:R0:W-:Y:S01]  /*3380*/  @!P5 STG.E.U8 desc[UR38][R14.64+0x31], R81 ;  /* 0x000031510e00d986 */ /* 0x0001e2000c101126 */
[----:B------:R-:W-:Y:S05]  /*3390*/  @P2 BRA `(.L_x_88) ;  /* 0x00000000000c2947 */ /* 0x000fea0003800000 */
[----:B------:R-:W5:Y:S02]  /*33a0*/  LDG.E.U8 R98, desc[UR38][R108.64+0x30] ;  /* 0x000030266c627981 */ /* 0x000f64000c1e1100 */
[----:B-----5:R-:W-:-:S05]  /*33b0*/  PRMT R56, R98, 0x8880, RZ ;  /* 0x0000888062387816 */ /* 0x020fca00000000ff */
[----:B------:R-:W-:-:S07]  /*33c0*/  IMAD R23, R56, R91, RZ ;  /* 0x0000005b38177224 */ /* 0x000fce00078e02ff */
.L_x_88:
[----:B------:R-:W-:Y:S05]  /*33d0*/  BSYNC B1 ;  /* 0x0000000000017941 */ /* 0x000fea0003800000 */
.L_x_87:
[C---:B------:R-:W-:Y:S01]  /*33e0*/  ISETP.LT.OR P4, PT, R3.reuse, 0x32, !P1 ;  /* 0x000000320300780c */ /* 0x040fe20004f81670 */
[----:B--2---:R-:W-:Y:S01]  /*33f0*/  @!P2 IMAD R57, R82, R90, R23 ;  /* 0x0000005a5239a224 */ /* 0x004fe200078e0217 */
[----:B------:R-:W-:Y:S01]  /*3400*/  BSSY B1, `(.L_x_89) ;  /* 0x000000b000017945 */ /* 0x000fe20003800000 */
[C---:B------:R-:W-:Y:S02]  /*3410*/  ISETP.LT.OR P3, PT, R3.reuse, 0x39, !P0 ;  /* 0x000000390300780c */ /* 0x040fe40004761670 */
[----:B---3--:R-:W-:Y:S01]  /*3420*/  IADD3 R59, P5, R10, 0x80, RZ ;  /* 0x000000800a3b7810 */ /* 0x008fe20007fbe0ff */
[----:B------:R2:W-:Y:S01]  /*3430*/  @!P2 STG.E.U8 desc[UR38][R4.64+0x30], R57 ;  /* 0x000030390400a986 */ /* 0x0005e2000c101126 */
[C---:B------:R-:W-:Y:S02]  /*3440*/  ISETP.LT.OR P2, PT, R3.reuse, 0x39, !P1 ;  /* 0x000000390300780c */ /* 0x040fe40004f41670 */
[C---:B------:R-:W-:Y:S02]  /*3450*/  ISETP.LT.OR P0, PT, R3.reuse, 0x3a, !P0 ;  /* 0x0000003a0300780c */ /* 0x040fe40004701670 */
[----:B------:R-:W-:-:S02]  /*3460*/  ISETP.LT.OR P1, PT, R3, 0x3a, !P1 ;  /* 0x0000003a0300780c */ /* 0x000fc40004f21670 */
[----:B------:R-:W-:Y:S11]  /*3470*/  @P4 BRA `(.L_x_90) ;  /* 0x00000000000c4947 */ /* 0x000ff60003800000 */
[----:B------:R-:W3:Y:S02]  /*3480*/  LDG.E.U8 R98, desc[UR38][R108.64+0x31] ;  /* 0x000031266c627981 */ /* 0x000ee4000c1e1100 */
[----:B---3--:R-:W-:-:S05]  /*3490*/  PRMT R56, R98, 0x8880, RZ ;  /* 0x0000888062387816 */ /* 0x008fca00000000ff */
[----:B------:R-:W-:-:S07]  /*34a0*/  IMAD R23, R56, R91, RZ ;  /* 0x0000005b38177224 */ /* 0x000fce00078e02ff */
.L_x_90:
[----:B------:R-:W-:Y:S05]  /*34b0*/  BSYNC B1 ;  /* 0x0000000000017941 */ /* 0x000fea0003800000 */
.L_x_89:
[----:B------:R-:W-:Y:S01]  /*34c0*/  @!P4 IMAD R83, R83, R90, R23 ;  /* 0x0000005a5353c224 */ /* 0x000fe200078e0217 */
[----:B------:R-:W-:Y:S04]  /*34d0*/  BSSY B1, `(.L_x_91) ;  /* 0x0000006000017945 */ /* 0x000fe80003800000 */
[----:B------:R3:W-:Y:S01]  /*34e0*/  @!P4 STG.E.U8 desc[UR38][R4.64+0x31], R83 ;  /* 0x000031530400c986 */ /* 0x0007e2000c101126 */
[----:B------:R-:W-:Y:S05]  /*34f0*/  @P3 BRA `(.L_x_92) ;  /* 0x00000000000c3947 */ /* 0x000fea0003800000 */
[----:B------:R-:W5:Y:S02]  /*3500*/  LDG.E.U8 R98, desc[UR38][R104.64+0x38] ;  /* 0x0000382668627981 */ /* 0x000f64000c1e1100 */
[----:B-----5:R-:W-:-:S05]  /*3510*/  PRMT R56, R98, 0x8880, RZ ;  /* 0x0000888062387816 */ /* 0x020fca00000000ff */
[----:B------:R-:W-:-:S07]  /*3520*/  IMAD R23, R56, R91, RZ ;  /* 0x0000005b38177224 */ /* 0x000fce00078e02ff */
.L_x_92:
[----:B------:R-:W-:Y:S05]  /*3530*/  BSYNC B1 ;  /* 0x0000000000017941 */ /* 0x000fea0003800000 */
.L_x_91:
[----:B--2---:R-:W-:Y:S01]  /*3540*/  @!P3 IMAD R57, R84, R90, R23 ;  /* 0x0000005a5439b224 */ /* 0x004fe200078e0217 */
[----:B------:R-:W-:Y:S01]  /*3550*/  BSSY B1, `(.L_x_93) ;  /* 0x0000007000017945 */ /* 0x000fe20003800000 */
[----:B------:R-:W-:-:S03]  /*3560*/  IMAD.X R11, RZ, RZ, R11, P5 ;  /* 0x000000ffff0b7224 */ /* 0x000fc600028e060b */
[----:B------:R2:W-:Y:S01]  /*3570*/  @!P3 STG.E.U8 desc[UR38][R14.64+0x38], R57 ;  /* 0x000038390e00b986 */ /* 0x0005e2000c101126 */
[----:B------:R-:W-:Y:S05]  /*3580*/  @P0 BRA `(.L_x_94) ;  /* 0x00000000000c0947 */ /* 0x000fea0003800000 */
[----:B------:R-:W5:Y:S02]  /*3590*/  LDG.E.U8 R98, desc[UR38][R104.64+0x39] ;  /* 0x0000392668627981 */ /* 0x000f64000c1e1100 */
[----:B-----5:R-:W-:-:S05]  /*35a0*/  PRMT R10, R98, 0x8880, RZ ;  /* 0x00008880620a7816 */ /* 0x020fca00000000ff */
[----:B------:R-:W-:-:S07]  /*35b0*/  IMAD R23, R10, R91, RZ ;  /* 0x0000005b0a177224 */ /* 0x000fce00078e02ff */
.L_x_94:
[----:B------:R-:W-:Y:S05]  /*35c0*/  BSYNC B1 ;  /* 0x0000000000017941 */ /* 0x000fea0003800000 */
.L_x_93:
[----:B------:R-:W-:Y:S01]  /*35d0*/  @!P0 IMAD R85, R85, R90, R23 ;  /* 0x0000005a55558224 */ /* 0x000fe200078e0217 */
[----:B------:R-:W-:Y:S01]  /*35e0*/  BSSY B1, `(.L_x_95) ;  /* 0x0000007000017945 */ /* 0x000fe20003800000 */
[----:B------:R-:W-:-:S03]  /*35f0*/  IMAD R56, R11, R102, RZ ;  /* 0x000000660b387224 */ /* 0x000fc600078e02ff */
[----:B------:R0:W-:Y:S01]  /*3600*/  @!P0 STG.E.U8 desc[UR38][R14.64+0x39], R85 ;  /* 0x000039550e008986 */ /* 0x0001e2000c101126 */
[----:B------:R-:W-:Y:S05]  /*3610*/  @P2 BRA `(.L_x_96) ;  /* 0x00000000000c2947 */ /* 0x000fea0003800000 */
[----:B------:R-:W5:Y:S02]  /*3620*/  LDG.E.U8 R98, desc[UR38][R108.64+0x38] ;  /* 0x000038266c627981 */ /* 0x000f64000c1e1100 */
[----:B-----5:R-:W-:-:S05]  /*3630*/  PRMT R10, R98, 0x8880, RZ ;  /* 0x00008880620a7816 */ /* 0x020fca00000000ff */
[----:B------:R-:W-:-:S07]  /*3640*/  IMAD R23, R10, R91, RZ ;  /* 0x0000005b0a177224 */ /* 0x000fce00078e02ff */
.L_x_96:
[----:B------:R-:W-:Y:S05]  /*3650*/  BSYNC B1 ;  /* 0x0000000000017941 */ /* 0x000fea0003800000 */
.L_x_95:
[----:B------:R-:W-:Y:S01]  /*3660*/  @!P2 IMAD R11, R86, R90, R23 ;  /* 0x0000005a560ba224 */ /* 0x000fe200078e0217 */
[----:B------:R-:W-:Y:S01]  /*3670*/  BSSY B1, `(.L_x_97) ;  /* 0x0000009000017945 */ /* 0x000fe20003800000 */
[C---:B012-4-:R-:W-:Y:S02]  /*3680*/  IMAD R15, R59.reuse, R103, R56 ;  /* 0x000000673b0f7224 */ /* 0x057fe400078e0238 */
[CC--:B------:R-:W-:Y:S01]  /*3690*/  IMAD.WIDE.U32 R106, R59.reuse, R102.reuse, R106 ;  /* 0x000000663b6a7225 */ /* 0x0c0fe200078e006a */
[----:B------:R0:W-:Y:S03]  /*36a0*/  @!P2 STG.E.U8 desc[UR38][R4.64+0x38], R11 ;  /* 0x0000380b0400a986 */ /* 0x0001e6000c101126 */
[----:B------:R-:W-:Y:S01]  /*36b0*/  IMAD.WIDE.U32 R102, R59, R102, R100 ;  /* 0x000000663b667225 */ /* 0x000fe200078e0064 */
[----:B------:R-:W-:Y:S06]  /*36c0*/  @P1 BRA `(.L_x_98) ;  /* 0x00000000000c1947 */ /* 0x000fec0003800000 */
[----:B------:R-:W2:Y:S02]  /*36d0*/  LDG.E.U8 R98, desc[UR38][R108.64+0x39] ;  /* 0x000039266c627981 */ /* 0x000ea4000c1e1100 */
[----:B--2---:R-:W-:-:S05]  /*36e0*/  PRMT R10, R98, 0x8880, RZ ;  /* 0x00008880620a7816 */ /* 0x004fca00000000ff */
[----:B------:R-:W-:-:S07]  /*36f0*/  IMAD R23, R10, R91, RZ ;  /* 0x0000005b0a177224 */ /* 0x000fce00078e02ff */
.L_x_98:
[----:B------:R-:W-:Y:S05]  /*3700*/  BSYNC B1 ;  /* 0x0000000000017941 */ /* 0x000fea0003800000 */
.L_x_97:
[----:B------:R-:W-:Y:S01]  /*3710*/  @!P1 IMAD R87, R87, R90, R23 ;  /* 0x0000005a57579224 */ /* 0x000fe200078e0217 */
[----:B------:R-:W-:Y:S01]  /*3720*/  ISETP.GE.AND P2, PT, R99, 0x81, PT ;  /* 0x000000816300780c */ /* 0x000fe20003f46270 */
[----:B------:R-:W-:Y:S01]  /*3730*/  BSSY B1, `(.L_x_99) ;  /* 0x000000c000017945 */ /* 0x000fe20003800000 */
[----:B------:R-:W-:Y:S02]  /*3740*/  IADD3 R10, P5, R102, R12, RZ ;  /* 0x0000000c660a7210 */ /* 0x000fe40007fbe0ff */
[----:B------:R1:W-:Y:S01]  /*3750*/  @!P1 STG.E.U8 desc[UR38][R4.64+0x39], R87 ;  /* 0x0000395704009986 */ /* 0x0003e2000c101126 */
[----:B------:R-:W-:Y:S02]  /*3760*/  ISETP.LT.OR P1, PT, R3, 0x1, !P2 ;  /* 0x000000010300780c */ /* 0x000fe40005721670 */
[----:B0-----:R-:W-:Y:S02]  /*3770*/  IADD3.X R11, R13, R103, R15, P5, !PT ;  /* 0x000000670d0b7210 */ /* 0x001fe40002ffe40f */
[----:B------:R-:W-:-:S02]  /*3780*/  ISETP.GE.AND P0, PT, R99, 0x89, PT ;  /* 0x000000896300780c */ /* 0x000fc40003f06270 */
[----:B------:R-:W-:Y:S02]  /*3790*/  IADD3 R12, P4, P3, R20, R12, R106 ;  /* 0x0000000c140c7210 */ /* 0x000fe40007b9e06a */
[----:B------:R-:W-:-:S05]  /*37a0*/  ISETP.LT.OR P5, PT, R3, 0x2, !P2 ;  /* 0x000000020300780c */ /* 0x000fca00057a1670 */
[----:B-1----:R-:W-:Y:S08]  /*37b0*/  @P1 BRA `(.L_x_100) ;  /* 0x00000000000c1947 */ /* 0x002ff00003800000 */
[----:B------:R-:W3:Y:S02]  /*37c0*/  LDG.E.U8 R98, desc[UR38][R10.64] ;  /* 0x000000260a627981 */ /* 0x000ee4000c1e1100 */
[----:B---3--:R-:W-:-:S05]  /*37d0*/  PRMT R4, R98, 0x8880, RZ ;  /* 0x0000888062047816 */ /* 0x008fca00000000ff */
[----:B------:R-:W-:-:S07]  /*37e0*/  IMAD R23, R4, R91, RZ ;  /* 0x0000005b04177224 */ /* 0x000fce00078e02ff */
.L_x_100:
[----:B------:R-:W-:Y:S05]  /*37f0*/  BSYNC B1 ;  /* 0x0000000000017941 */ /* 0x000fea0003800000 */
.L_x_99:
[----:B---3--:R-:W-:Y:S01]  /*3800*/  @!P1 IMAD R5, R24, R90, R23 ;  /* 0x0000005a18059224 */ /* 0x008fe200078e0217 */
[----:B------:R-:W-:Y:S01]  /*3810*/  BSSY B1, `(.L_x_101) ;  /* 0x0000007000017945 */ /* 0x000fe20003800000 */
[----:B------:R-:W-:-:S03]  /*3820*/  IMAD.IADD R106, R15, 0x1, R107 ;  /* 0x000000010f6a7824 */ /* 0x000fc600078e026b */
[----:B------:R0:W-:Y:S01]  /*3830*/  @!P1 STG.E.U8 desc[UR38][R6.64], R5 ;  /* 0x0000000506009986 */ /* 0x0001e2000c101126 */
[----:B------:R-:W-:Y:S05]  /*3840*/  @P5 BRA `(.L_x_102) ;  /* 0x00000000000c5947 */ /* 0x000fea0003800000 */
[----:B------:R-:W2:Y:S02]  /*3850*/  LDG.E.U8 R98, desc[UR38][R10.64+0x1] ;  /* 0x000001260a627981 */ /* 0x000ea4000c1e1100 */
[----:B--2---:R-:W-:-:S05]  /*3860*/  PRMT R4, R98, 0x8880, RZ ;  /* 0x0000888062047816 */ /* 0x004fca00000000ff */
[----:B------:R-:W-:-:S07]  /*3870*/  IMAD R23, R4, R91, RZ ;  /* 0x0000005b04177224 */ /* 0x000fce00078e02ff */
.L_x_102:
[----:B------:R-:W-:Y:S05]  /*3880*/  BSYNC B1 ;  /* 0x0000000000017941 */ /* 0x000fea0003800000 */
.L_x_101:
[----:B------:R-:W-:Y:S01]  /*3890*/  ISETP.LT.OR P1, PT, R3, 0x1, !P0 ;  /* 0x000000010300780c */ /* 0x000fe20004721670 */
[----:B------:R-:W-:Y:S01]  /*38a0*/  @!P5 IMAD R25, R25, R90, R23 ;  /* 0x0000005a1919d224 */ /* 0x000fe200078e0217 */
[----:B------:R-:W-:Y:S01]  /*38b0*/  BSSY B1, `(.L_x_103) ;  /* 0x000000a000017945 */ /* 0x000fe20003800000 */
[----:B------:R-:W-:Y:S02]  /*38c0*/  IADD3.X R13, R101, R13, R106, P4, P3 ;  /* 0x0000000d650d7210 */ /* 0x000fe400027e646a */
[C---:B------:R-:W-:Y:S01]  /*38d0*/  ISETP.LT.OR P4, PT, R3.reuse, 0x2, !P0 ;  /* 0x000000020300780c */ /* 0x040fe20004781670 */
[----:B------:R1:W-:Y:S01]  /*38e0*/  @!P5 STG.E.U8 desc[UR38][R6.64+0x1], R25 ;  /* 0x000001190600d986 */ /* 0x0003e2000c101126 */
[C---:B------:R-:W-:Y:S02]  /*38f0*/  ISETP.LT.OR P5, PT, R3.reuse, 0x9, !P2 ;  /* 0x000000090300780c */ /* 0x040fe400057a1670 */
[----:B------:R-:W-:-:S04]  /*3900*/  ISETP.LT.OR P3, PT, R3, 0xa, !P2 ;  /* 0x0000000a0300780c */ /* 0x000fc80005761670 */
[----:B------:R-:W-:Y:S09]  /*3910*/  @P1 BRA `(.L_x_104) ;  /* 0x00000000000c1947 */ /* 0x000ff20003800000 */
[----:B------:R-:W2:Y:S02]  /*3920*/  LDG.E.U8 R98, desc[UR38][R12.64] ;  /* 0x000000260c627981 */ /* 0x000ea4000c1e1100 */
[----:B--2---:R-:W-:-:S05]  /*3930*/  PRMT R4, R98, 0x8880, RZ ;  /* 0x0000888062047816 */ /* 0x004fca00000000ff */
[----:B------:R-:W-:-:S07]  /*3940*/  IMAD R23, R4, R91, RZ ;  /* 0x0000005b04177224 */ /* 0x000fce00078e02ff */
.L_x_104:
[----:B------:R-:W-:Y:S05]  /*3950*/  BSYNC B1 ;  /* 0x0000000000017941 */ /* 0x000fea0003800000 */
.L_x_103:
[----:B0-----:R-:W-:Y:S01]  /*3960*/  @!P1 IMAD R5, R26, R90, R23 ;  /* 0x0000005a1a059224 */ /* 0x001fe200078e0217 */
[----:B------:R-:W-:Y:S04]  /*3970*/  BSSY B1, `(.L_x_105) ;  /* 0x0000006000017945 */ /* 0x000fe80003800000 */
[----:B------:R0:W-:Y:S01]  /*3980*/  @!P1 STG.E.U8 desc[UR38][R8.64], R5 ;  /* 0x0000000508009986 */ /* 0x0001e2000c101126 */
[----:B------:R-:W-:Y:S05]  /*3990*/  @P4 BRA `(.L_x_106) ;  /* 0x00000000000c4947 */ /* 0x000fea0003800000 */
[----:B------:R-:W2:Y:S02]  /*39a0*/  LDG.E.U8 R98, desc[UR38][R12.64+0x1] ;  /* 0x000001260c627981 */ /* 0x000ea4000c1e1100 */
[----:B--2---:R-:W-:-:S05]  /*39b0*/  PRMT R4, R98, 0x8880, RZ ;  /* 0x0000888062047816 */ /* 0x004fca00000000ff */
[----:B------:R-:W-:-:S07]  /*39c0*/  IMAD R23, R4, R91, RZ ;  /* 0x0000005b04177224 */ /* 0x000fce00078e02ff */
.L_x_106:
[----:B------:R-:W-:Y:S05]  /*39d0*/  BSYNC B1 ;  /* 0x0000000000017941 */ /* 0x000fea0003800000 */
.L_x_105:
[----:B------:R-:W-:Y:S01]  /*39e0*/  @!P4 IMAD R27, R27, R90, R23 ;  /* 0x0000005a1b1bc224 */ /* 0x000fe200078e0217 */
[----:B------:R-:W-:Y:S04]  /*39f0*/  BSSY B1, `(.L_x_107) ;  /* 0x0000006000017945 */ /* 0x000fe80003800000 */
[----:B------:R2:W-:Y:S01]  /*3a00*/  @!P4 STG.E.U8 desc[UR38][R8.64+0x1], R27 ;  /* 0x0000011b0800c986 */ /* 0x0005e2000c101126 */
[----:B------:R-:W-:Y:S05]  /*3a10*/  @P5 BRA `(.L_x_108) ;  /* 0x00000000000c5947 */ /* 0x000fea0003800000 */
[----:B------:R-:W3:Y:S02]  /*3a20*/  LDG.E.U8 R98, desc[UR38][R10.64+0x8] ;  /* 0x000008260a627981 */ /* 0x000ee4000c1e1100 */
[----:B---3--:R-:W-:-:S05]  /*3a30*/  PRMT R4, R98, 0x8880, RZ ;  /* 0x0000888062047816 */ /* 0x008fca00000000ff */
[----:B------:R-:W-:-:S07]  /*3a40*/  IMAD R23, R4, R91, RZ ;  /* 0x0000005b04177224 */ /* 0x000fce00078e02ff */
.L_x_108:
[----:B------:R-:W-:Y:S05]  /*3a50*/  BSYNC B1 ;  /* 0x0000000000017941 */ /* 0x000fea0003800000 */
.L_x_107:
[----:B0-----:R-:W-:Y:S01]  /*3a60*/  @!P5 IMAD R5, R28, R90, R23 ;  /* 0x0000005a1c05d224 */ /* 0x001fe200078e0217 */
[----:B------:R-:W-:Y:S04]  /*3a70*/  BSSY B1, `(.L_x_109) ;  /* 0x0000006000017945 */ /* 0x000fe80003800000 */
[----:B------:R0:W-:Y:S01]  /*3a80*/  @!P5 STG.E.U8 desc[UR38][R6.64+0x8], R5 ;  /* 0x000008050600d986 */ /* 0x0001e2000c101126 */
[----:B------:R-:W-:Y:S05]  /*3a90*/  @P3 BRA `(.L_x_110) ;  /* 0x00000000000c3947 */ /* 0x000fea0003800000 */
[----:B------:R-:W3:Y:S02]  /*3aa0*/  LDG.E.U8 R98, desc[UR38][R10.64+0x9] ;  /* 0x000009260a627981 */ /* 0x000ee4000c1e1100 */
[----:B---3--:R-:W-:-:S05]  /*3ab0*/  PRMT R4, R98, 0x8880, RZ ;  /* 0x0000888062047816 */ /* 0x008fca00000000ff */
[----:B------:R-:W-:-:S07]  /*3ac0*/  IMAD R23, R4, R91, RZ ;  /* 0x0000005b04177224 */ /* 0x000fce00078e02ff */
.L_x_110:
[----:B------:R-:W-:Y:S05]  /*3ad0*/  BSYNC B1 ;  /* 0x0000000000017941 */ /* 0x000fea0003800000 */
.L_x_109:
[----:B------:R-:W-:Y:S01]  /*3ae0*/  ISETP.LT.OR P5, PT, R3, 0x9, !P0 ;  /* 0x000000090300780c */ /* 0x000fe200047a1670 */
[----:B------:R-:W-:Y:S01]  /*3af0*/  @!P3 IMAD R29, R29, R90, R23 ;  /* 0x0000005a1d1db224 */ /* 0x000fe200078e0217 */
[----:B------:R-:W-:Y:S01]  /*3b00*/  BSSY B1, `(.L_x_111) ;  /* 0x0000009000017945 */ /* 0x000fe20003800000 */
[C---:B------:R-:W-:Y:S02]  /*3b10*/  ISETP.LT.OR P4, PT, R3.reuse, 0xa, !P0 ;  /* 0x0000000a0300780c */ /* 0x040fe40004781670 */
[C---:B------:R-:W-:Y:S01]  /*3b20*/  ISETP.LT.OR P1, PT, R3.reuse, 0x12, !P2 ;  /* 0x000000120300780c */ /* 0x040fe20005721670 */
[----:B------:R3:W-:Y:S01]  /*3b30*/  @!P3 STG.E.U8 desc[UR38][R6.64+0x9], R29 ;  /* 0x0000091d0600b986 */ /* 0x0007e2000c101126 */
[----:B------:R-:W-:-:S06]  /*3b40*/  ISETP.LT.OR P3, PT, R3, 0x11, !P2 ;  /* 0x000000110300780c */ /* 0x000fcc0005761670 */
[----:B------:R-:W-:Y:S07]  /*3b50*/  @P5 BRA `(.L_x_112) ;  /* 0x00000000000c5947 */ /* 0x000fee0003800000 */
[----:B------:R-:W4:Y:S02]  /*3b60*/  LDG.E.U8 R98, desc[UR38][R12.64+0x8] ;  /* 0x000008260c627981 */ /* 0x000f24000c1e1100 */
[----:B----4-:R-:W-:-:S05]  /*3b70*/  PRMT R4, R98, 0x8880, RZ ;  /* 0x0000888062047816 */ /* 0x010fca00000000ff */
[----:B------:R-:W-:-:S07]  /*3b80*/  IMAD R23, R4, R91, RZ ;  /* 0x0000005b04177224 */ /* 0x000fce00078e02ff */
.L_x_112:
[----:B------:R-:W-:Y:S05]  /*3b90*/  BSYNC B1 ;  /* 0x0000000000017941 */ /* 0x000fea0003800000 */
.L_x_111:
[----:B0-----:R-:W-:Y:S01]  /*3ba0*/  @!P5 IMAD R5, R30, R90, R23 ;  /* 0x0000005a1e05d224 */ /* 0x001fe200078e0217 */
[----:B------:R-:W-:Y:S04]  /*3bb0*/  BSSY B1, `(.L_x_113) ;  /* 0x0000006000017945 */ /* 0x000fe80003800000 */
[----:B------:R0:W-:Y:S01]  /*3bc0*/  @!P5 STG.E.U8 desc[UR38][R8.64+0x8], R5 ;  /* 0x000008050800d986 */ /* 0x0001e2000c101126 */
[----:B------:R-:W-:Y:S05]  /*3bd0*/  @P4 BRA `(.L_x_114) ;  /* 0x00000000000c4947 */ /* 0x000fea0003800000 */
[----:B------:R-:W4:Y:S02]  /*3be0*/  LDG.E.U8 R98, desc[UR38][R12.64+0x9] ;  /* 0x000009260c627981 */ /* 0x000f24000c1e1100 */
[----:B----4-:R-:W-:-:S05]  /*3bf0*/  PRMT R4, R98, 0x8880, RZ ;  /* 0x0000888062047816 */ /* 0x010fca00000000ff */
[----:B------:R-:W-:-:S07]  /*3c00*/  IMAD R23, R4, R91, RZ ;  /* 0x0000005b04177224 */ /* 0x000fce00078e02ff */
.L_x_114:
[----:B------:R-:W-:Y:S05]  /*3c10*/  BSYNC B1 ;  /* 0x0000000000017941 */ /* 0x000fea0003800000 */
.L_x_113:
[----:B------:R-:W-:Y:S01]  /*3c20*/  @!P4 IMAD R31, R31, R90, R23 ;  /* 0x0000005a1f1fc224 */ /* 0x000fe200078e0217 */
[----:B------:R-:W-:Y:S04]  /*3c30*/  BSSY B1, `(.L_x_115) ;  /* 0x0000006000017945 */ /* 0x000fe80003800000 */
[----:B------:R4:W-:Y:S01]  /*3c40*/  @!P4 STG.E.U8 desc[UR38][R8.64+0x9], R31 ;  /* 0x0000091f0800c986 */ /* 0x0009e2000c101126 */
[----:B------:R-:W-:Y:S05]  /*3c50*/  @P3 BRA `(.L_x_116) ;  /* 0x00000000000c3947 */ /* 0x000fea0003800000 */
[----:B------:R-:W5:Y:S02]  /*3c60*/  LDG.E.U8 R98, desc[UR38][R10.64+0x10] ;  /* 0x000010260a627981 */ /* 0x000f64000c1e1100 */
[----:B-----5:R-:W-:-:S05]  /*3c70*/  PRMT R4, R98, 0x8880, RZ ;  /* 0x0000888062047816 */ /* 0x020fca00000000ff */
[----:B------:R-:W-:-:S07]  /*3c80*/  IMAD R23, R4, R91, RZ ;  /* 0x0000005b04177224 */ /* 0x000fce00078e02ff */
.L_x_116:
[----:B------:R-:W-:Y:S05]  /*3c90*/  BSYNC B1 ;  /* 0x0000000000017941 */ /* 0x000fea0003800000 */
.L_x_115:
[----:B0-----:R-:W-:Y:S01]  /*3ca0*/  @!P3 IMAD R5, R32, R90, R23 ;  /* 0x0000005a2005b224 */ /* 0x001fe200078e0217 */
[----:B------:R-:W-:Y:S04]  /*3cb0*/  BSSY B1, `(.L_x_117) ;  /* 0x0000006000017945 */ /* 0x000fe80003800000 */
[----:B------:R0:W-:Y:S01]  /*3cc0*/  @!P3 STG.E.U8 desc[UR38][R6.64+0x10], R5 ;  /* 0x000010050600b986 */ /* 0x0001e2000c101126 */
[----:B------:R-:W-:Y:S05]  /*3cd0*/  @P1 BRA `(.L_x_118) ;  /* 0x00000000000c1947 */ /* 0x000fea0003800000 */
[----:B------:R-:W5:Y:S02]  /*3ce0*/  LDG.E.U8 R98, desc[UR38][R10.64+0x11] ;  /* 0x000011260a627981 */ /* 0x000f64000c1e1100 */
[----:B-----5:R-:W-:-:S05]  /*3cf0*/  PRMT R4, R98, 0x8880, RZ ;  /* 0x0000888062047816 */ /* 0x020fca00000000ff */
[----:B------:R-:W-:-:S07]  /*3d00*/  IMAD R23, R4, R91, RZ ;  /* 0x0000005b04177224 */ /* 0x000fce00078e02ff */
.L_x_118:
[----:B------:R-:W-:Y:S05]  /*3d10*/  BSYNC B1 ;  /* 0x0000000000017941 */ /* 0x000fea0003800000 */
.L_x_117:
        /* <DEDUP_REMOVED lines=11> */
.L_x_120:
[----:B------:R-:W-:Y:S05]  /*3dd0*/  BSYNC B1 ;  /* 0x0000000000017941 */ /* 0x000fea0003800000 */
.L_x_119:
[----:B0-----:R-:W-:Y:S01]  /*3de0*/  @!P4 IMAD R5, R34, R90, R23 ;  /* 0x0000005a2205c224 */ /* 0x001fe200078e0217 */
[----:B------:R-:W-:Y:S04]  /*3df0*/  BSSY B1, `(.L_x_121) ;  /* 0x0000006000017945 */ /* 0x000fe80003800000 */
[----:B------:R0:W-:Y:S01]  /*3e00*/  @!P4 STG.E.U8 desc[UR38][R8.64+0x10], R5 ;  /* 0x000010050800c986 */ /* 0x0001e2000c101126 */
[----:B------:R-:W-:Y:S05]  /*3e10*/  @P3 BRA `(.L_x_122) ;  /* 0x00000000000c3947 */ /* 0x000fea0003800000 */
[----:B------:R-:W5:Y:S02]  /*3e20*/  LDG.E.U8 R98, desc[UR38][R12.64+0x11] ;  /* 0x000011260c627981 */ /* 0x000f64000c1e1100 */
[----:B-----5:R-:W-:-:S05]  /*3e30*/  PRMT R4, R98, 0x8880, RZ ;  /* 0x0000888062047816 */ /* 0x020fca00000000ff */
[----:B------:R-:W-:-:S07]  /*3e40*/  IMAD R23, R4, R91, RZ ;  /* 0x0000005b04177224 */ /* 0x000fce00078e02ff */
.L_x_122:
[----:B------:R-:W-:Y:S05]  /*3e50*/  BSYNC B1 ;  /* 0x0000000000017941 */ /* 0x000fea0003800000 */
.L_x_121:
[----:B------:R-:W-:Y:S01]  /*3e60*/  @!P3 IMAD R35, R35, R90, R23 ;  /* 0x0000005a2323b224 */ /* 0x000fe200078e0217 */
[----:B------:R-:W-:Y:S04]  /*3e70*/  BSSY B1, `(.L_x_123) ;  /* 0x0000006000017945 */ /* 0x000fe80003800000 */
[----:B------:R0:W-:Y:S01]  /*3e80*/  @!P3 STG.E.U8 desc[UR38][R8.64+0x11], R35 ;  /* 0x000011230800b986 */ /* 0x0001e2000c101126 */
[----:B------:R-:W-:Y:S05]  /*3e90*/  @P5 BRA `(.L_x_124) ;  /* 0x00000000000c5947 */ /* 0x000fea0003800000 */
[----:B------:R-:W5:Y:S02]  /*3ea0*/  LDG.E.U8 R98, desc[UR38][R10.64+0x18] ;  /* 0x000018260a627981 */ /* 0x000f64000c1e1100 */
[----:B-----5:R-:W-:-:S05]  /*3eb0*/  PRMT R4, R98, 0x8880, RZ ;  /* 0x0000888062047816 */ /* 0x020fca00000000ff */
[----:B------:R-:W-:-:S07]  /*3ec0*/  IMAD R23, R4, R91, RZ ;  /* 0x0000005b04177224 */ /* 0x000fce00078e02ff */
.L_x_124:
[----:B------:R-:W-:Y:S05]  /*3ed0*/  BSYNC B1 ;  /* 0x0000000000017941 */ /* 0x000fea0003800000 */
.L_x_123:
[----:B0-----:R-:W-:Y:S01]  /*3ee0*/  @!P5 IMAD R5, R36, R90, R23 ;  /* 0x0000005a2405d224 */ /* 0x001fe200078e0217 */
[----:B------:R-:W-:Y:S04]  /*3ef0*/  BSSY B1, `(.L_x_125) ;  /* 0x0000006000017945 */ /* 0x000fe80003800000 */
[----:B------:R0:W-:Y:S01]  /*3f00*/  @!P5 STG.E.U8 desc[UR38][R6.64+0x18], R5 ;  /* 0x000018050600d986 */ /* 0x0001e2000c101126 */
[----:B------:R-:W-:Y:S05]  /*3f10*/  @P1 BRA `(.L_x_126) ;  /* 0x00000000000c1947 */ /* 0x000fea0003800000 */
[----:B------:R-:W5:Y:S02]  /*3f20*/  LDG.E.U8 R98, desc[UR38][R10.64+0x19] ;  /* 0x000019260a627981 */ /* 0x000f64000c1e1100 */
[----:B-----5:R-:W-:-:S05]  /*3f30*/  PRMT R4, R98, 0x8880, RZ ;  /* 0x0000888062047816 */ /* 0x020fca00000000ff */
[----:B------:R-:W-:-:S07]  /*3f40*/  IMAD R23, R4, R91, RZ ;  /* 0x0000005b04177224 */ /* 0x000fce00078e02ff */
.L_x_126:
[----:B------:R-:W-:Y:S05]  /*3f50*/  BSYNC B1 ;  /* 0x0000000000017941 */ /* 0x000fea0003800000 */
.L_x_125:
        /* <DEDUP_REMOVED lines=11> */
.L_x_128:
[----:B------:R-:W-:Y:S05]  /*4010*/  BSYNC B1 ;  /* 0x0000000000017941 */ /* 0x000fea0003800000 */
.L_x_127:
[----:B0-----:R-:W-:Y:S01]  /*4020*/  @!P4 IMAD R5, R38, R90, R23 ;  /* 0x0000005a2605c224 */ /* 0x001fe200078e0217 */
[----:B------:R-:W-:Y:S04]  /*4030*/  BSSY B1, `(.L_x_129) ;  /* 0x0000006000017945 */ /* 0x000fe80003800000 */
[----:B------:R0:W-:Y:S01]  /*4040*/  @!P4 STG.E.U8 desc[UR38][R8.64+0x18], R5 ;  /* 0x000018050800c986 */ /* 0x0001e2000c101126 */
[----:B------:R-:W-:Y:S05]  /*4050*/  @P3 BRA `(.L_x_130) ;  /* 0x00000000000c3947 */ /* 0x000fea0003800000 */
[----:B------:R-:W5:Y:S02]  /*4060*/  LDG.E.U8 R98, desc[UR38][R12.64+0x19] ;  /* 0x000019260c627981 */ /* 0x000f64000c1e1100 */
[----:B-----5:R-:W-:-:S05]  /*4070*/  PRMT R4, R98, 0x8880, RZ ;  /* 0x0000888062047816 */ /* 0x020fca00000000ff */
[----:B------:R-:W-:-:S07]  /*4080*/  IMAD R23, R4, R91, RZ ;  /* 0x0000005b04177224 */ /* 0x000fce00078e02ff */
.L_x_130:
[----:B------:R-:W-:Y:S05]  /*4090*/  BSYNC B1 ;  /* 0x0000000000017941 */ /* 0x000fea0003800000 */
.L_x_129:
[----:B------:R-:W-:Y:S01]  /*40a0*/  @!P3 IMAD R39, R39, R90, R23 ;  /* 0x0000005a2727b224 */ /* 0x000fe200078e0217 */
[----:B------:R-:W-:Y:S04]  /*40b0*/  BSSY B1, `(.L_x_131) ;  /* 0x0000006000017945 */ /* 0x000fe80003800000 */
[----:B------:R0:W-:Y:S01]  /*40c0*/  @!P3 STG.E.U8 desc[UR38][R8.64+0x19], R39 ;  /* 0x000019270800b986 */ /* 0x0001e2000c101126 */
[----:B------:R-:W-:Y:S05]  /*40d0*/  @P5 BRA `(.L_x_132) ;  /* 0x00000000000c5947 */ /* 0x000fea0003800000 */
[----:B------:R-:W5:Y:S02]  /*40e0*/  LDG.E.U8 R98, desc[UR38][R10.64+0x20] ;  /* 0x000020260a627981 */ /* 0x000f64000c1e1100 */
[----:B-----5:R-:W-:-:S05]  /*40f0*/  PRMT R4, R98, 0x8880, RZ ;  /* 0x0000888062047816 */ /* 0x020fca00000000ff */
[----:B------:R-:W-:-:S07]  /*4100*/  IMAD R23, R4, R91, RZ ;  /* 0x0000005b04177224 */ /* 0x000fce00078e02ff */
.L_x_132:
[----:B------:R-:W-:Y:S05]  /*4110*/  BSYNC B1 ;  /* 0x0000000000017941 */ /* 0x000fea0003800000 */
.L_x_131:
[----:B0-----:R-:W-:Y:S01]  /*4120*/  @!P5 IMAD R5, R40, R90, R23 ;  /* 0x0000005a2805d224 */ /* 0x001fe200078e0217 */
[----:B------:R-:W-:Y:S04]  /*4130*/  BSSY B1, `(.L_x_133) ;  /* 0x0000006000017945 */ /* 0x000fe80003800000 */
[----:B------:R0:W-:Y:S01]  /*4140*/  @!P5 STG.E.U8 desc[UR38][R6.64+0x20], R5 ;  /* 0x000020050600d986 */ /* 0x0001e2000c101126 */
[----:B------:R-:W-:Y:S05]  /*4150*/  @P1 BRA `(.L_x_134) ;  /* 0x00000000000c1947 */ /* 0x000fea0003800000 */
[----:B------:R-:W5:Y:S02]  /*4160*/  LDG.E.U8 R98, desc[UR38][R10.64+0x21] ;  /* 0x000021260a627981 */ /* 0x000f64000c1e1100 */
[----:B-----5:R-:W-:-:S05]  /*4170*/  PRMT R4, R98, 0x8880, RZ ;  /* 0x0000888062047816 */ /* 0x020fca00000000ff */
[----:B------:R-:W-:-:S07]  /*4180*/  IMAD R23, R4, R91, RZ ;  /* 0x0000005b04177224 */ /* 0x000fce00078e02ff */
.L_x_134:
[----:B------:R-:W-:Y:S05]  /*4190*/  BSYNC B1 ;  /* 0x0000000000017941 */ /* 0x000fea0003800000 */
.L_x_133:
        /* <DEDUP_REMOVED lines=11> */
.L_x_136:
[----:B------:R-:W-:Y:S05]  /*4250*/  BSYNC B1 ;  /* 0x0000000000017941 */ /* 0x000fea0003800000 */
.L_x_135:
[----:B0-----:R-:W-:Y:S01]  /*4260*/  @!P4 IMAD R5, R42, R90, R23 ;  /* 0x0000005a2a05c224 */ /* 0x001fe200078e0217 */
[----:B------:R-:W-:Y:S04]  /*4270*/  BSSY B1, `(.L_x_137) ;  /* 0x0000006000017945 */ /* 0x000fe80003800000 */
[----:B------:R0:W-:Y:S01]  /*4280*/  @!P4 STG.E.U8 desc[UR38][R8.64+0x20], R5 ;  /* 0x000020050800c986 */ /* 0x0001e2000c101126 */
[----:B------:R-:W-:Y:S05]  /*4290*/  @P3 BRA `(.L_x_138) ;  /* 0x00000000000c3947 */ /* 0x000fea0003800000 */
[----:B------:R-:W5:Y:S02]  /*42a0*/  LDG.E.U8 R98, desc[UR38][R12.64+0x21] ;  /* 0x000021260c627981 */ /* 0x000f64000c1e1100 */
[----:B-----5:R-:W-:-:S05]  /*42b0*/  PRMT R4, R98, 0x8880, RZ ;  /* 0x0000888062047816 */ /* 0x020fca00000000ff */
[----:B------:R-:W-:-:S07]  /*42c0*/  IMAD R23, R4, R91, RZ ;  /* 0x0000005b04177224 */ /* 0x000fce00078e02ff */
.L_x_138:
[----:B------:R-:W-:Y:S05]  /*42d0*/  BSYNC B1 ;  /* 0x0000000000017941 */ /* 0x000fea0003800000 */
.L_x_137:
[----:B------:R-:W-:Y:S01]  /*42e0*/  @!P3 IMAD R43, R43, R90, R23 ;  /* 0x0000005a2b2bb224 */ /* 0x000fe200078e0217 */
[----:B------:R-:W-:Y:S04]  /*42f0*/  BSSY B1, `(.L_x_139) ;  /* 0x0000006000017945 */ /* 0x000fe80003800000 */
[----:B------:R0:W-:Y:S01]  /*4300*/  @!P3 STG.E.U8 desc[UR38][R8.64+0x21], R43 ;  /* 0x0000212b0800b986 */ /* 0x0001e2000c101126 */
[----:B------:R-:W-:Y:S05]  /*4310*/  @P5 BRA `(.L_x_140) ;  /* 0x00000000000c5947 */ /* 0x000fea0003800000 */
[----:B------:R-:W5:Y:S02]  /*4320*/  LDG.E.U8 R98, desc[UR38][R10.64+0x28] ;  /* 0x000028260a627981 */ /* 0x000f64000c1e1100 */
[----:B-----5:R-:W-:-:S05]  /*4330*/  PRMT R4, R98, 0x8880, RZ ;  /* 0x0000888062047816 */ /* 0x020fca00000000ff */
[----:B------:R-:W-:-:S07]  /*4340*/  IMAD R23, R4, R91, RZ ;  /* 0x0000005b04177224 */ /* 0x000fce00078e02ff */
.L_x_140:
[----:B------:R-:W-:Y:S05]  /*4350*/  BSYNC B1 ;  /* 0x0000000000017941 */ /* 0x000fea0003800000 */
.L_x_139:
[----:B0-----:R-:W-:Y:S01]  /*4360*/  @!P5 IMAD R5, R44, R90, R23 ;  /* 0x0000005a2c05d224 */ /* 0x001fe200078e0217 */
[----:B------:R-:W-:Y:S04]  /*4370*/  BSSY B1, `(.L_x_141) ;  /* 0x0000006000017945 */ /* 0x000fe80003800000 */
[----:B------:R0:W-:Y:S01]  /*4380*/  @!P5 STG.E.U8 desc[UR38][R6.64+0x28], R5 ;  /* 0x000028050600d986 */ /* 0x0001e2000c101126 */
[----:B------:R-:W-:Y:S05]  /*4390*/  @P1 BRA `(.L_x_142) ;  /* 0x00000000000c1947 */ /* 0x000fea0003800000 */
[----:B------:R-:W5:Y:S02]  /*43a0*/  LDG.E.U8 R98, desc[UR38][R10.64+0x29] ;  /* 0x000029260a627981 */ /* 0x000f64000c1e1100 */
[----:B-----5:R-:W-:-:S05]  /*43b0*/  PRMT R4, R98, 0x8880, RZ ;  /* 0x0000888062047816 */ /* 0x020fca00000000ff */
[----:B------:R-:W-:-:S07]  /*43c0*/  IMAD R23, R4, R91, RZ ;  /* 0x0000005b04177224 */ /* 0x000fce00078e02ff */
.L_x_142:
[----:B------:R-:W-:Y:S05]  /*43d0*/  BSYNC B1 ;  /* 0x0000000000017941 */ /* 0x000fea0003800000 */
.L_x_141:
        /* <DEDUP_REMOVED lines=11> */
.L_x_144:
[----:B------:R-:W-:Y:S05]  /*4490*/  BSYNC B1 ;  /* 0x0000000000017941 */ /* 0x000fea0003800000 */
.L_x_143:
[----:B0-----:R-:W-:Y:S01]  /*44a0*/  @!P4 IMAD R5, R46, R90, R23 ;  /* 0x0000005a2e05c224 */ /* 0x001fe200078e0217 */
[----:B------:R-:W-:Y:S04]  /*44b0*/  BSSY B1, `(.L_x_145) ;  /* 0x0000006000017945 */ /* 0x000fe80003800000 */
[----:B------:R0:W-:Y:S01]  /*44c0*/  @!P4 STG.E.U8 desc[UR38][R8.64+0x28], R5 ;  /* 0x000028050800c986 */ /* 0x0001e2000c101126 */
[----:B------:R-:W-:Y:S05]  /*44d0*/  @P3 BRA `(.L_x_146) ;  /* 0x00000000000c3947 */ /* 0x000fea0003800000 */
[----:B------:R-:W5:Y:S02]  /*44e0*/  LDG.E.U8 R98, desc[UR38][R12.64+0x29] ;  /* 0x000029260c627981 */ /* 0x000f64000c1e1100 */
[----:B-----5:R-:W-:-:S05]  /*44f0*/  PRMT R4, R98, 0x8880, RZ ;  /* 0x0000888062047816 */ /* 0x020fca00000000ff */
[----:B------:R-:W-:-:S07]  /*4500*/  IMAD R23, R4, R91, RZ ;  /* 0x0000005b04177224 */ /* 0x000fce00078e02ff */
.L_x_146:
[----:B------:R-:W-:Y:S05]  /*4510*/  BSYNC B1 ;  /* 0x0000000000017941 */ /* 0x000fea0003800000 */
.L_x_145:
[----:B------:R-:W-:Y:S01]  /*4520*/  @!P3 IMAD R47, R47, R90, R23 ;  /* 0x0000005a2f2fb224 */ /* 0x000fe200078e0217 */
[----:B------:R-:W-:Y:S04]  /*4530*/  BSSY B1, `(.L_x_147) ;  /* 0x0000006000017945 */ /* 0x000fe80003800000 */
[----:B------:R0:W-:Y:S01]  /*4540*/  @!P3 STG.E.U8 desc[UR38][R8.64+0x29], R47 ;  /* 0x0000292f0800b986 */ /* 0x0001e2000c101126 */
[----:B------:R-:W-:Y:S05]  /*4550*/  @P5 BRA `(.L_x_148) ;  /* 0x00000000000c5947 */ /* 0x000fea0003800000 */
[----:B------:R-:W5:Y:S02]  /*4560*/  LDG.E.U8 R98, desc[UR38][R10.64+0x30] ;  /* 0x000030260a627981 */ /* 0x000f64000c1e1100 */
[----:B-----5:R-:W-:-:S05]  /*4570*/  PRMT R4, R98, 0x8880, RZ ;  /* 0x0000888062047816 */ /* 0x020fca00000000ff */
[----:B------:R-:W-:-:S07]  /*4580*/  IMAD R23, R4, R91, RZ ;  /* 0x0000005b04177224 */ /* 0x000fce00078e02ff */
.L_x_148:
[----:B------:R-:W-:Y:S05]  /*4590*/  BSYNC B1 ;  /* 0x0000000000017941 */ /* 0x000fea0003800000 */
.L_x_147:
[----:B0-----:R-:W-:Y:S01]  /*45a0*/  @!P5 IMAD R5, R48, R90, R23 ;  /* 0x0000005a3005d224 */ /* 0x001fe200078e0217 */
[----:B------:R-:W-:Y:S04]  /*45b0*/  BSSY B1, `(.L_x_149) ;  /* 0x0000006000017945 */ /* 0x000fe80003800000 */
[----:B------:R0:W-:Y:S01]  /*45c0*/  @!P5 STG.E.U8 desc[UR38][R6.64+0x30], R5 ;  /* 0x000030050600d986 */ /* 0x0001e2000c101126 */
[----:B------:R-:W-:Y:S05]  /*45d0*/  @P1 BRA `(.L_x_150) ;  /* 0x00000000000c1947 */ /* 0x000fea0003800000 */
[----:B------:R-:W5:Y:S02]  /*45e0*/  LDG.E.U8 R98, desc[UR38][R10.64+0x31] ;  /* 0x000031260a627981 */ /* 0x000f64000c1e1100 */
[----:B-----5:R-:W-:-:S05]  /*45f0*/  PRMT R4, R98, 0x8880, RZ ;  /* 0x0000888062047816 */ /* 0x020fca00000000ff */
[----:B------:R-:W-:-:S07]  /*4600*/  IMAD R23, R4, R91, RZ ;  /* 0x0000005b04177224 */ /* 0x000fce00078e02ff */
.L_x_150:
[----:B------:R-:W-:Y:S05]  /*4610*/  BSYNC B1 ;  /* 0x0000000000017941 */ /* 0x000fea0003800000 */
.L_x_149:
[----:B------:R-:W-:Y:S01]  /*4620*/  ISETP.LT.OR P4, PT, R3, 0x31, !P0 ;  /* 0x000000310300780c */ /* 0x000fe20004781670 */
[----:B------:R-:W-:Y:S01]  /*4630*/  @!P1 IMAD R49, R49, R90, R23 ;  /* 0x0000005a31319224 */ /* 0x000fe200078e0217 */
[----:B------:R-:W-:Y:S01]  /*4640*/  BSSY B1, `(.L_x_151) ;  /* 0x000000a000017945 */ /* 0x000fe20003800000 */
[C---:B------:R-:W-:Y:S02]  /*4650*/  ISETP.LT.OR P3, PT, R3.reuse, 0x32, !P0 ;  /* 0x000000320300780c */ /* 0x040fe40004761670 */
[C---:B------:R-:W-:Y:S01]  /*4660*/  ISETP.LT.OR P5, PT, R3.reuse, 0x39, !P0 ;  /* 0x000000390300780c */ /* 0x040fe200047a1670 */
[----:B------:R0:W-:Y:S01]  /*4670*/  @!P1 STG.E.U8 desc[UR38][R6.64+0x31], R49 ;  /* 0x0000313106009986 */ /* 0x0001e2000c101126 */
[C---:B------:R-:W-:Y:S02]  /*4680*/  ISETP.LT.OR P1, PT, R3.reuse, 0x39, !P2 ;  /* 0x000000390300780c */ /* 0x040fe40005721670 */
[----:B------:R-:W-:-:S04]  /*4690*/  ISETP.LT.OR P2, PT, R3, 0x3a, !P2 ;  /* 0x0000003a0300780c */ /* 0x000fc80005741670 */
[----:B------:R-:W-:Y:S09]  /*46a0*/  @P4 BRA `(.L_x_152) ;  /* 0x00000000000c4947 */ /* 0x000ff20003800000 */
[----:B------:R-:W5:Y:S02]  /*46b0*/  LDG.E.U8 R98, desc[UR38][R12.64+0x30] ;  /* 0x000030260c627981 */ /* 0x000f64000c1e1100 */
[----:B-----5:R-:W-:-:S05]  /*46c0*/  PRMT R4, R98, 0x8880, RZ ;  /* 0x0000888062047816 */ /* 0x020fca00000000ff */
[----:B------:R-:W-:-:S07]  /*46d0*/  IMAD R23, R4, R91, RZ ;  /* 0x0000005b04177224 */ /* 0x000fce00078e02ff */
.L_x_152:
[----:B------:R-:W-:Y:S05]  /*46e0*/  BSYNC B1 ;  /* 0x0000000000017941 */ /* 0x000fea0003800000 */
.L_x_151:
[----:B0-----:R-:W-:Y:S01]  /*46f0*/  @!P4 IMAD R5, R50, R90, R23 ;  /* 0x0000005a3205c224 */ /* 0x001fe200078e0217 */
[----:B------:R-:W-:Y:S04]  /*4700*/  BSSY B1, `(.L_x_153) ;  /* 0x0000006000017945 */ /* 0x000fe80003800000 */
[----:B------:R0:W-:Y:S01]  /*4710*/  @!P4 STG.E.U8 desc[UR38][R8.64+0x30], R5 ;  /* 0x000030050800c986 */ /* 0x0001e2000c101126 */
[----:B------:R-:W-:Y:S05]  /*4720*/  @P3 BRA `(.L_x_154) ;  /* 0x00000000000c3947 */ /* 0x000fea0003800000 */
[----:B------:R-:W5:Y:S02]  /*4730*/  LDG.E.U8 R98, desc[UR38][R12.64+0x31] ;  /* 0x000031260c627981 */ /* 0x000f64000c1e1100 */
[----:B-----5:R-:W-:-:S05]  /*4740*/  PRMT R4, R98, 0x8880, RZ ;  /* 0x0000888062047816 */ /* 0x020fca00000000ff */
[----:B------:R-:W-:-:S07]  /*4750*/  IMAD R23, R4, R91, RZ ;  /* 0x0000005b04177224 */ /* 0x000fce00078e02ff */
.L_x_154:
[----:B------:R-:W-:Y:S05]  /*4760*/  BSYNC B1 ;  /* 0x0000000000017941 */ /* 0x000fea0003800000 */
.L_x_153:
[----:B------:R-:W-:Y:S01]  /*4770*/  @!P3 IMAD R51, R51, R90, R23 ;  /* 0x0000005a3333b224 */ /* 0x000fe200078e0217 */
[----:B------:R-:W-:Y:S04]  /*4780*/  BSSY B1, `(.L_x_155) ;  /* 0x0000006000017945 */ /* 0x000fe80003800000 */
[----:B------:R0:W-:Y:S01]  /*4790*/  @!P3 STG.E.U8 desc[UR38][R8.64+0x31], R51 ;  /* 0x000031330800b986 */ /* 0x0001e2000c101126 */
[----:B------:R-:W-:Y:S05]  /*47a0*/  @P1 BRA `(.L_x_156) ;  /* 0x00000000000c1947 */ /* 0x000fea0003800000 */
[----:B------:R-:W5:Y:S02]  /*47b0*/  LDG.E.U8 R98, desc[UR38][R10.64+0x38] ;  /* 0x000038260a627981 */ /* 0x000f64000c1e1100 */
[----:B-----5:R-:W-:-:S05]  /*47c0*/  PRMT R4, R98, 0x8880, RZ ;  /* 0x0000888062047816 */ /* 0x020fca00000000ff */
[----:B------:R-:W-:-:S07]  /*47d0*/  IMAD R23, R4, R91, RZ ;  /* 0x0000005b04177224 */ /* 0x000fce00078e02ff */
.L_x_156:
[----:B------:R-:W-:Y:S05]  /*47e0*/  BSYNC B1 ;  /* 0x0000000000017941 */ /* 0x000fea0003800000 */
.L_x_155:
[----:B0-----:R-:W-:Y:S01]  /*47f0*/  @!P1 IMAD R5, R52, R90, R23 ;  /* 0x0000005a34059224 */ /* 0x001fe200078e0217 */
[----:B------:R-:W-:Y:S04]  /*4800*/  BSSY B1, `(.L_x_157) ;  /* 0x0000006000017945 */ /* 0x000fe80003800000 */
[----:B------:R0:W-:Y:S01]  /*4810*/  @!P1 STG.E.U8 desc[UR38][R6.64+0x38], R5 ;  /* 0x0000380506009986 */ /* 0x0001e2000c101126 */
[----:B------:R-:W-:Y:S05]  /*4820*/  @P2 BRA `(.L_x_158) ;  /* 0x00000000000c2947 */ /* 0x000fea0003800000 */
[----:B------:R-:W5:Y:S02]  /*4830*/  LDG.E.U8 R98, desc[UR38][R10.64+0x39] ;  /* 0x000039260a627981 */ /* 0x000f64000c1e1100 */
[----:B-----5:R-:W-:-:S05]  /*4840*/  PRMT R4, R98, 0x8880, RZ ;  /* 0x0000888062047816 */ /* 0x020fca00000000ff */
[----:B------:R-:W-:-:S07]  /*4850*/  IMAD R23, R4, R91, RZ ;  /* 0x0000005b04177224 */ /* 0x000fce00078e02ff */
.L_x_158:
[----:B------:R-:W-:Y:S05]  /*4860*/  BSYNC B1 ;  /* 0x0000000000017941 */ /* 0x000fea0003800000 */
.L_x_157:
[----:B------:R-:W-:Y:S01]  /*4870*/  @!P2 IMAD R53, R53, R90, R23 ;  /* 0x0000005a3535a224 */ /* 0x000fe200078e0217 */
[----:B------:R-:W-:Y:S04]  /*4880*/  BSSY B1, `(.L_x_159) ;  /* 0x0000006000017945 */ /* 0x000fe80003800000 */
[----:B------:R0:W-:Y:S01]  /*4890*/  @!P2 STG.E.U8 desc[UR38][R6.64+0x39], R53 ;  /* 0x000039350600a986 */ /* 0x0001e2000c101126 */
[----:B------:R-:W-:Y:S05]  /*48a0*/  @P5 BRA `(.L_x_160) ;  /* 0x00000000000c5947 */ /* 0x000fea0003800000 */
[----:B------:R-:W5:Y:S02]  /*48b0*/  LDG.E.U8 R98, desc[UR38][R12.64+0x38] ;  /* 0x000038260c627981 */ /* 0x000f64000c1e1100 */
[----:B-----5:R-:W-:-:S05]  /*48c0*/  PRMT R4, R98, 0x8880, RZ ;  /* 0x0000888062047816 */ /* 0x020fca00000000ff */
[----:B------:R-:W-:-:S07]  /*48d0*/  IMAD R23, R4, R91, RZ ;  /* 0x0000005b04177224 */ /* 0x000fce00078e02ff */
.L_x_160:
[----:B------:R-:W-:Y:S05]  /*48e0*/  BSYNC B1 ;  /* 0x0000000000017941 */ /* 0x000fea0003800000 */
.L_x_159:
[----:B0-----:R-:W-:Y:S01]  /*48f0*/  @!P5 IMAD R5, R54, R90, R23 ;  /* 0x0000005a3605d224 */ /* 0x001fe200078e0217 */
[----:B------:R-:W-:Y:S01]  /*4900*/  ISETP.LT.OR P0, PT, R3, 0x3a, !P0 ;  /* 0x0000003a0300780c */ /* 0x000fe20004701670 */
[----:B------:R-:W-:Y:S03]  /*4910*/  BSSY B1, `(.L_x_161) ;  /* 0x0000006000017945 */ /* 0x000fe60003800000 */
[----:B------:R0:W-:Y:S09]  /*4920*/  @!P5 STG.E.U8 desc[UR38][R8.64+0x38], R5 ;  /* 0x000038050800d986 */ /* 0x0001f2000c101126 */
[----:B------:R-:W-:Y:S05]  /*4930*/  @P0 BRA `(.L_x_162) ;  /* 0x00000000000c0947 */ /* 0x000fea0003800000 */
[----:B------:R-:W5:Y:S02]  /*4940*/  LDG.E.U8 R98, desc[UR38][R12.64+0x39] ;  /* 0x000039260c627981 */ /* 0x000f64000c1e1100 */
[----:B-----5:R-:W-:-:S05]  /*4950*/  PRMT R4, R98, 0x8880, RZ ;  /* 0x0000888062047816 */ /* 0x020fca00000000ff */
[----:B------:R-:W-:-:S07]  /*4960*/  IMAD R23, R4, R91, RZ ;  /* 0x0000005b04177224 */ /* 0x000fce00078e02ff */
.L_x_162:
[----:B------:R-:W-:Y:S05]  /*4970*/  BSYNC B1 ;  /* 0x0000000000017941 */ /* 0x000fea0003800000 */
.L_x_161:
[----:B------:R-:W-:Y:S01]  /*4980*/  IMAD R23, R55, R90, R23 ;  /* 0x0000005a37177224 */ /* 0x000fe200078e0217 */
[----:B------:R-:W-:Y:S06]  /*4990*/  @P0 BRA `(.L_x_163) ;  /* 0x0000000c00180947 */ /* 0x000fec0003800000 */
[----:B------:R0:W-:Y:S01]  /*49a0*/  STG.E.U8 desc[UR38][R8.64+0x39], R23 ;  /* 0x0000391708007986 */ /* 0x0001e2000c101126 */
[----:B------:R-:W-:Y:S05]  /*49b0*/  BRA `(.L_x_163) ;  /* 0x0000000c00107947 */ /* 0x000fea0003800000 */
.L_x_34:
[C---:B------:R-:W-:Y:S02]  /*49c0*/  ISETP.GE.AND P2, PT, R99.reuse, 0x1, PT ;  /* 0x000000016300780c */ /* 0x040fe40003f46270 */
[----:B------:R-:W-:Y:S02]  /*49d0*/  ISETP.GE.AND P1, PT, R99, 0x9, PT ;  /* 0x000000096300780c */ /* 0x000fe40003f26270 */
[C---:B------:R-:W-:Y:S02]  /*49e0*/  ISETP.LT.OR P4, PT, R3.reuse, 0x1, !P2 ;  /* 0x000000010300780c */ /* 0x040fe40005781670 */
[C---:B------:R-:W-:Y:S02]  /*49f0*/  ISETP.LT.OR P5, PT, R3.reuse, 0x2, !P2 ;  /* 0x000000020300780c */ /* 0x040fe400057a1670 */
[C---:B------:R-:W-:Y:S02]  /*4a00*/  ISETP.LT.OR P0, PT, R3.reuse, 0x1, !P1 ;  /* 0x000000010300780c */ /* 0x040fe40004f01670 */
[----:B------:R-:W-:-:S07]  /*4a10*/  ISETP.LT.OR P3, PT, R3, 0x2, !P1 ;  /* 0x000000020300780c */ /* 0x000fce0004f61670 */
[-C--:B------:R-:W-:Y:S02]  /*4a20*/  @!P4 IMAD R11, R56, R90.reuse, RZ ;  /* 0x0000005a380bc224 */ /* 0x080fe400078e02ff */
[-C--:B------:R-:W-:Y:S02]  /*4a30*/  @!P5 IMAD R57, R57, R90.reuse, RZ ;  /* 0x0000005a3939d224 */ /* 0x080fe400078e02ff */
[-C--:B------:R-:W-:Y:S01]  /*4a40*/  @!P0 IMAD R13, R58, R90.reuse, RZ ;  /* 0x0000005a3a0d8224 */ /* 0x080fe200078e02ff */
[----:B------:R0:W-:Y:S01]  /*4a50*/  @!P4 STG.E.U8 desc[UR38][R14.64], R11 ;  /* 0x0000000b0e00c986 */ /* 0x0001e2000c101126 */
[----:B------:R-:W-:Y:S01]  /*4a60*/  ISETP.LT.OR P4, PT, R3, 0x9, !P2 ;  /* 0x000000090300780c */ /* 0x000fe20005781670 */
[----:B------:R-:W-:Y:S02]  /*4a70*/  @!P3 IMAD R59, R59, R90, RZ ;  /* 0x0000005a3b3bb224 */ /* 0x000fe400078e02ff */
[----:B------:R-:W-:Y:S01]  /*4a80*/  @!P5 STG.E.U8 desc[UR38][R14.64+0x1], R57 ;  /* 0x000001390e00d986 */ /* 0x000fe2000c101126 */
[----:B------:R-:W-:-:S03]  /*4a90*/  ISETP.LT.OR P5, PT, R3, 0xa, !P2 ;  /* 0x0000000a0300780c */ /* 0x000fc600057a1670 */
[----:B------:R1:W-:Y:S01]  /*4aa0*/  @!P0 STG.E.U8 desc[UR38][R4.64], R13 ;  /* 0x0000000d04008986 */ /* 0x0003e2000c101126 */
[----:B------:R-:W-:-:S03]  /*4ab0*/  ISETP.LT.OR P0, PT, R3, 0x9, !P1 ;  /* 0x000000090300780c */ /* 0x000fc60004f01670 */
[----:B------:R-:W-:Y:S01]  /*4ac0*/  @!P3 STG.E.U8 desc[UR38][R4.64+0x1], R59 ;  /* 0x0000013b0400b986 */ /* 0x000fe2000c101126 */
[----:B------:R-:W-:Y:S01]  /*4ad0*/  ISETP.LT.OR P3, PT, R3, 0xa, !P1 ;  /* 0x0000000a0300780c */ /* 0x000fe20004f61670 */
[----:B------:R-:W-:-:S04]  /*4ae0*/  @!P4 IMAD R21, R60, R90, RZ ;  /* 0x0000005a3c15c224 */ /* 0x000fc800078e02ff */
[-C--:B------:R-:W-:Y:S01]  /*4af0*/  @!P5 IMAD R61, R61, R90.reuse, RZ ;  /* 0x0000005a3d3dd224 */ /* 0x080fe200078e02ff */
[----:B------:R2:W-:Y:S01]  /*4b00*/  @!P4 STG.E.U8 desc[UR38][R14.64+0x8], R21 ;  /* 0x000008150e00c986 */ /* 0x0005e2000c101126 */
[C---:B------:R-:W-:Y:S02]  /*4b10*/  ISETP.LT.OR P4, PT, R3.reuse, 0x11, !P2 ;  /* 0x000000110300780c */ /* 0x040fe40005781670 */
[-C--:B0-----:R-:W-:Y:S01]  /*4b20*/  @!P0 IMAD R11, R62, R90.reuse, RZ ;  /* 0x0000005a3e0b8224 */ /* 0x081fe200078e02ff */
[----:B------:R-:W-:Y:S01]  /*4b30*/  @!P5 STG.E.U8 desc[UR38][R14.64+0x9], R61 ;  /* 0x0000093d0e00d986 */ /* 0x000fe2000c101126 */
[----:B------:R-:W-:Y:S02]  /*4b40*/  ISETP.LT.OR P5, PT, R3, 0x12, !P2 ;  /* 0x000000120300780c */ /* 0x000fe400057a1670 */
[----:B------:R-:W-:Y:S01]  /*4b50*/  @!P3 IMAD R63, R63, R90, RZ ;  /* 0x0000005a3f3fb224 */ /* 0x000fe200078e02ff */
[----:B------:R0:W-:Y:S01]  /*4b60*/  @!P0 STG.E.U8 desc[UR38][R4.64+0x8], R11 ;  /* 0x0000080b04008986 */ /* 0x0001e2000c101126 */
[----:B------:R-:W-:-:S03]  /*4b70*/  ISETP.LT.OR P0, PT, R3, 0x11, !P1 ;  /* 0x000000110300780c */ /* 0x000fc60004f01670 */
[----:B------:R-:W-:Y:S01]  /*4b80*/  @!P3 STG.E.U8 desc[UR38][R4.64+0x9], R63 ;  /* 0x0000093f0400b986 */ /* 0x000fe2000c101126 */
[----:B------:R-:W-:Y:S01]  /*4b90*/  ISETP.LT.OR P3, PT, R3, 0x12, !P1 ;  /* 0x000000120300780c */ /* 0x000fe20004f61670 */
[----:B-1----:R-:W-:-:S04]  /*4ba0*/  @!P4 IMAD R13, R64, R90, RZ ;  /* 0x0000005a400dc224 */ /* 0x002fc800078e02ff */
[-C--:B------:R-:W-:Y:S01]  /*4bb0*/  @!P5 IMAD R65, R65, R90.reuse, RZ ;  /* 0x0000005a4141d224 */ /* 0x080fe200078e02ff */
[----:B------:R1:W-:Y:S01]  /*4bc0*/  @!P4 STG.E.U8 desc[UR38][R14.64+0x10], R13 ;  /* 0x0000100d0e00c986 */ /* 0x0003e2000c101126 */
[C---:B------:R-:W-:Y:S02]  /*4bd0*/  ISETP.LT.OR P4, PT, R3.reuse, 0x19, !P2 ;  /* 0x000000190300780c */ /* 0x040fe40005781670 */
[-C--:B--2---:R-:W-:Y:S01]  /*4be0*/  @!P0 IMAD R21, R66, R90.reuse, RZ ;  /* 0x0000005a42158224 */ /* 0x084fe200078e02ff */
[----:B------:R-:W-:Y:S01]  /*4bf0*/  @!P5 STG.E.U8 desc[UR38][R14.64+0x11], R65 ;  /* 0x000011410e00d986 */ /* 0x000fe2000c101126 */
[----:B------:R-:W-:Y:S02]  /*4c00*/  ISETP.LT.OR P5, PT, R3, 0x1a, !P2 ;  /* 0x0000001a0300780c */ /* 0x000fe400057a1670 */
[----:B------:R-:W-:Y:S01]  /*4c10*/  @!P3 IMAD R67, R67, R90, RZ ;  /* 0x0000005a4343b224 */ /* 0x000fe200078e02ff */
[----:B------:R2:W-:Y:S01]  /*4c20*/  @!P0 STG.E.U8 desc[UR38][R4.64+0x10], R21 ;  /* 0x0000101504008986 */ /* 0x0005e2000c101126 */
[----:B------:R-:W-:-:S03]  /*4c30*/  ISETP.LT.OR P0, PT, R3, 0x19, !P1 ;  /* 0x000000190300780c */ /* 0x000fc60004f01670 */
[----:B------:R-:W-:Y:S01]  /*4c40*/  @!P3 STG.E.U8 desc[UR38][R4.64+0x11], R67 ;  /* 0x000011430400b986 */ /* 0x000fe2000c101126 */
[----:B------:R-:W-:Y:S01]  /*4c50*/  ISETP.LT.OR P3, PT, R3, 0x1a, !P1 ;  /* 0x0000001a0300780c */ /* 0x000fe20004f61670 */
[----:B0-----:R-:W-:-:S04]  /*4c60*/  @!P4 IMAD R11, R68, R90, RZ ;  /* 0x0000005a440bc224 */ /* 0x001fc800078e02ff */
[-C--:B------:R-:W-:Y:S01]  /*4c70*/  @!P5 IMAD R69, R69, R90.reuse, RZ ;  /* 0x0000005a4545d224 */ /* 0x080fe200078e02ff */
[----:B------:R0:W-:Y:S01]  /*4c80*/  @!P4 STG.E.U8 desc[UR38][R14.64+0x18], R11 ;  /* 0x0000180b0e00c986 */ /* 0x0001e2000c101126 */
[C---:B------:R-:W-:Y:S02]  /*4c90*/  ISETP.LT.OR P4, PT, R3.reuse, 0x21, !P2 ;  /* 0x000000210300780c */ /* 0x040fe40005781670 */
[-C--:B-1----:R-:W-:Y:S01]  /*4ca0*/  @!P0 IMAD R13, R70, R90.reuse, RZ ;  /* 0x0000005a460d8224 */ /* 0x082fe200078e02ff */
[----:B------:R-:W-:Y:S01]  /*4cb0*/  @!P5 STG.E.U8 desc[UR38][R14.64+0x19], R69 ;  /* 0x000019450e00d986 */ /* 0x000fe2000c101126 */
[----:B------:R-:W-:Y:S02]  /*4cc0*/  ISETP.LT.OR P5, PT, R3, 0x22, !P2 ;  /* 0x000000220300780c */ /* 0x000fe400057a1670 */
[----:B------:R-:W-:Y:S01]  /*4cd0*/  @!P3 IMAD R71, R71, R90, RZ ;  /* 0x0000005a4747b224 */ /* 0x000fe200078e02ff */
[----:B------:R1:W-:Y:S01]  /*4ce0*/  @!P0 STG.E.U8 desc[UR38][R4.64+0x18], R13 ;  /* 0x0000180d04008986 */ /* 0x0003e2000c101126 */
[----:B------:R-:W-:-:S03]  /*4cf0*/  ISETP.LT.OR P0, PT, R3, 0x21, !P1 ;  /* 0x000000210300780c */ /* 0x000fc60004f01670 */
[----:B------:R-:W-:Y:S01]  /*4d00*/  @!P3 STG.E.U8 desc[UR38][R4.64+0x19], R71 ;  /* 0x000019470400b986 */ /* 0x000fe2000c101126 */
[----:B------:R-:W-:Y:S01]  /*4d10*/  ISETP.LT.OR P3, PT, R3, 0x22, !P1 ;  /* 0x000000220300780c */ /* 0x000fe20004f61670 */
[----:B--2---:R-:W-:-:S04]  /*4d20*/  @!P4 IMAD R21, R72, R90, RZ ;  /* 0x0000005a4815c224 */ /* 0x004fc800078e02ff */
        /* <DEDUP_REMOVED lines=32> */
[----:B------:R-:W-:-:S02]  /*4f30*/  ISETP.GE.AND P0, PT, R99, 0x81, PT ;  /* 0x000000816300780c */ /* 0x000fc40003f06270 */
[C---:B------:R-:W-:Y:S01]  /*4f40*/  ISETP.LT.OR P5, PT, R3.reuse, 0x39, !P1 ;  /* 0x000000390300780c */ /* 0x040fe20004fa1670 */
[----:B------:R-:W-:Y:S01]  /*4f50*/  @!P3 STG.E.U8 desc[UR38][R4.64+0x31], R83 ;  /* 0x000031530400b986 */ /* 0x000fe2000c101126 */
[C---:B------:R-:W-:Y:S01]  /*4f60*/  ISETP.LT.OR P1, PT, R3.reuse, 0x3a, !P1 ;  /* 0x0000003a0300780c */ /* 0x040fe20004f21670 */
[----:B--2---:R-:W-:Y:S01]  /*4f70*/  @!P4 IMAD R21, R84, R90, RZ ;  /* 0x0000005a5415c224 */ /* 0x004fe200078e02ff */
[----:B------:R-:W-:-:S03]  /*4f80*/  ISETP.LT.OR P3, PT, R3, 0x1, !P0 ;  /* 0x000000010300780c */ /* 0x000fc60004761670 */
[----:B------:R-:W-:Y:S01]  /*4f90*/  @!P2 IMAD R85, R85, R90, RZ ;  /* 0x0000005a5555a224 */ /* 0x000fe200078e02ff */
[----:B------:R-:W-:Y:S01]  /*4fa0*/  @!P4 STG.E.U8 desc[UR38][R14.64+0x38], R21 ;  /* 0x000038150e00c986 */ /* 0x000fe2000c101126 */
[----:B------:R-:W-:-:S03]  /*4fb0*/  ISETP.LT.OR P4, PT, R3, 0x2, !P0 ;  /* 0x000000020300780c */ /* 0x000fc60004781670 */
[----:B------:R-:W-:Y:S01]  /*4fc0*/  @!P2 STG.E.U8 desc[UR38][R14.64+0x39], R85 ;  /* 0x000039550e00a986 */ /* 0x000fe2000c101126 */
[-C--:B0-----:R-:W-:Y:S01]  /*4fd0*/  @!P5 IMAD R11, R86, R90.reuse, RZ ;  /* 0x0000005a560bd224 */ /* 0x081fe200078e02ff */
[----:B------:R-:W-:Y:S01]  /*4fe0*/  ISETP.GE.AND P2, PT, R99, 0x89, PT ;  /* 0x000000896300780c */ /* 0x000fe20003f46270 */
[-C--:B------:R-:W-:Y:S02]  /*4ff0*/  @!P1 IMAD R87, R87, R90.reuse, RZ ;  /* 0x0000005a57579224 */ /* 0x080fe400078e02ff */
[----:B-1----:R-:W-:Y:S01]  /*5000*/  @!P3 IMAD R13, R24, R90, RZ ;  /* 0x0000005a180db224 */ /* 0x002fe200078e02ff */
[----:B------:R0:W-:Y:S01]  /*5010*/  @!P5 STG.E.U8 desc[UR38][R4.64+0x38], R11 ;  /* 0x0000380b0400d986 */ /* 0x0001e2000c101126 */
[----:B------:R-:W-:-:S03]  /*5020*/  ISETP.LT.OR P5, PT, R3, 0x1, !P2 ;  /* 0x000000010300780c */ /* 0x000fc600057a1670 */
[----:B------:R-:W-:Y:S01]  /*5030*/  @!P4 IMAD R25, R25, R90, RZ ;  /* 0x0000005a1919c224 */ /* 0x000fe200078e02ff */
[----:B------:R1:W-:Y:S01]  /*5040*/  @!P1 STG.E.U8 desc[UR38][R4.64+0x39], R87 ;  /* 0x0000395704009986 */ /* 0x0003e2000c101126 */
[----:B------:R-:W-:-:S03]  /*5050*/  ISETP.LT.OR P1, PT, R3, 0x2, !P2 ;  /* 0x000000020300780c */ /* 0x000fc60005721670 */
[----:B------:R-:W-:Y:S01]  /*5060*/  @!P3 STG.E.U8 desc[UR38][R6.64], R13 ;  /* 0x0000000d0600b986 */ /* 0x000fe2000c101126 */
[----:B------:R-:W-:-:S03]  /*5070*/  ISETP.LT.OR P3, PT, R3, 0x9, !P0 ;  /* 0x000000090300780c */ /* 0x000fc60004761670 */
[----:B------:R-:W-:Y:S01]  /*5080*/  @!P4 STG.E.U8 desc[UR38][R6.64+0x1], R25 ;  /* 0x000001190600c986 */ /* 0x000fe2000c101126 */
[----:B------:R-:W-:Y:S01]  /*5090*/  ISETP.LT.OR P4, PT, R3, 0xa, !P0 ;  /* 0x0000000a0300780c */ /* 0x000fe20004781670 */
[----:B0-----:R-:W-:-:S04]  /*50a0*/  @!P5 IMAD R11, R26, R90, RZ ;  /* 0x0000005a1a0bd224 */ /* 0x001fc800078e02ff */
[-C--:B------:R-:W-:Y:S01]  /*50b0*/  @!P1 IMAD R27, R27, R90.reuse, RZ ;  /* 0x0000005a1b1b9224 */ /* 0x080fe200078e02ff */
[----:B------:R0:W-:Y:S01]  /*50c0*/  @!P5 STG.E.U8 desc[UR38][R8.64], R11 ;  /* 0x0000000b0800d986 */ /* 0x0001e2000c101126 */
[C---:B------:R-:W-:Y:S02]  /*50d0*/  ISETP.LT.OR P5, PT, R3.reuse, 0x9, !P2 ;  /* 0x000000090300780c */ /* 0x040fe400057a1670 */
[-C--:B------:R-:W-:Y:S01]  /*50e0*/  @!P3 IMAD R15, R28, R90.reuse, RZ ;  /* 0x0000005a1c0fb224 */ /* 0x080fe200078e02ff */
[----:B------:R-:W-:Y:S01]  /*50f0*/  @!P1 STG.E.U8 desc[UR38][R8.64+0x1], R27 ;  /* 0x0000011b08009986 */ /* 0x000fe2000c101126 */
[----:B------:R-:W-:Y:S02]  /*5100*/  ISETP.LT.OR P1, PT, R3, 0xa, !P2 ;  /* 0x0000000a0300780c */ /* 0x000fe40005721670 */
[----:B------:R-:W-:Y:S01]  /*5110*/  @!P4 IMAD R29, R29, R90, RZ ;  /* 0x0000005a1d1dc224 */ /* 0x000fe200078e02ff */
[----:B------:R-:W-:Y:S01]  /*5120*/  @!P3 STG.E.U8 desc[UR38][R6.64+0x8], R15 ;  /* 0x0000080f0600b986 */ /* 0x000fe2000c101126 */
[----:B------:R-:W-:-:S03]  /*5130*/  ISETP.LT.OR P3, PT, R3, 0x11, !P0 ;  /* 0x000000110300780c */ /* 0x000fc60004761670 */
[----:B------:R-:W-:Y:S01]  /*5140*/  @!P4 STG.E.U8 desc[UR38][R6.64+0x9], R29 ;  /* 0x0000091d0600c986 */ /* 0x000fe2000c101126 */
[----:B------:R-:W-:Y:S01]  /*5150*/  ISETP.LT.OR P4, PT, R3, 0x12, !P0 ;  /* 0x000000120300780c */ /* 0x000fe20004781670 */
[----:B-1----:R-:W-:-:S04]  /*5160*/  @!P5 IMAD R5, R30, R90, RZ ;  /* 0x0000005a1e05d224 */ /* 0x002fc800078e02ff */
[-C--:B------:R-:W-:Y:S01]  /*5170*/  @!P1 IMAD R31, R31, R90.reuse, RZ ;  /* 0x0000005a1f1f9224 */ /* 0x080fe200078e02ff */
[----:B------:R1:W-:Y:S01]  /*5180*/  @!P5 STG.E.U8 desc[UR38][R8.64+0x8], R5 ;  /* 0x000008050800d986 */ /* 0x0003e2000c101126 */
[C---:B------:R-:W-:Y:S02]  /*5190*/  ISETP.LT.OR P5, PT, R3.reuse, 0x11, !P2 ;  /* 0x000000110300780c */ /* 0x040fe400057a1670 */
[-C--:B0-----:R-:W-:Y:S01]  /*51a0*/  @!P3 IMAD R11, R32, R90.reuse, RZ ;  /* 0x0000005a200bb224 */ /* 0x081fe200078e02ff */
        /* <DEDUP_REMOVED lines=11> */
[-C--:B------:R-:W-:Y:S01]  /*5260*/  @!P3 IMAD R13, R36, R90.reuse, RZ ;  /* 0x0000005a240db224 */ /* 0x080fe200078e02ff */
        /* <DEDUP_REMOVED lines=32> */
[----:B------:R-:W-:-:S04]  /*5470*/  @!P1 IMAD R11, R46, R90, RZ ;  /* 0x0000005a2e0b9224 */ /* 0x000fc800078e02ff */
[-C--:B------:R-:W-:Y:S01]  /*5480*/  @!P3 IMAD R47, R47, R90.reuse, RZ ;  /* 0x0000005a2f2fb224 */ /* 0x080fe200078e02ff */
[----:B------:R1:W-:Y:S01]  /*5490*/  @!P1 STG.E.U8 desc[UR38][R8.64+0x28], R11 ;  /* 0x0000280b08009986 */ /* 0x0003e2000c101126 */
[----:B------:R-:W-:Y:S02]  /*54a0*/  ISETP.LT.OR P1, PT, R3, 0x31, !P2 ;  /* 0x000000310300780c */ /* 0x000fe40005721670 */
[----:B------:R-:W-:Y:S01]  /*54b0*/  @!P4 IMAD R49, R49, R90, RZ ;  /* 0x0000005a3131c224 */ /* 0x000fe200078e02ff */
[----:B------:R2:W-:Y:S01]  /*54c0*/  @!P3 STG.E.U8 desc[UR38][R8.64+0x29], R47 ;  /* 0x0000292f0800b986 */ /* 0x0005e2000c101126 */
[C---:B------:R-:W-:Y:S02]  /*54d0*/  ISETP.LT.OR P3, PT, R3.reuse, 0x39, !P0 ;  /* 0x000000390300780c */ /* 0x040fe40004761670 */
[C---:B------:R-:W-:Y:S01]  /*54e0*/  ISETP.LT.OR P0, PT, R3.reuse, 0x3a, !P0 ;  /* 0x0000003a0300780c */ /* 0x040fe20004701670 */
[----:B------:R2:W-:Y:S01]  /*54f0*/  @!P4 STG.E.U8 desc[UR38][R6.64+0x31], R49 ;  /* 0x000031310600c986 */ /* 0x0005e2000c101126 */
[----:B------:R-:W-:-:S03]  /*5500*/  ISETP.LT.OR P4, PT, R3, 0x32, !P2 ;  /* 0x000000320300780c */ /* 0x000fc60005781670 */
[----:B------:R2:W-:Y:S01]  /*5510*/  @!P5 STG.E.U8 desc[UR38][R6.64+0x30], R13 ;  /* 0x0000300d0600d986 */ /* 0x0005e2000c101126 */
[C---:B------:R-:W-:Y:S02]  /*5520*/  ISETP.LT.OR P5, PT, R3.reuse, 0x39, !P2 ;  /* 0x000000390300780c */ /* 0x040fe400057a1670 */
[----:B------:R-:W-:Y:S01]  /*5530*/  ISETP.LT.OR P2, PT, R3, 0x3a, !P2 ;  /* 0x0000003a0300780c */ /* 0x000fe20005741670 */
[-C--:B------:R-:W-:Y:S02]  /*5540*/  @!P1 IMAD R3, R50, R90.reuse, RZ ;  /* 0x0000005a32039224 */ /* 0x080fe400078e02ff */
[-C--:B0-----:R-:W-:Y:S02]  /*5550*/  @!P3 IMAD R5, R52, R90.reuse, RZ ;  /* 0x0000005a3405b224 */ /* 0x081fe400078e02ff */
[-C--:B------:R-:W-:Y:S01]  /*5560*/  @!P0 IMAD R53, R53, R90.reuse, RZ ;  /* 0x0000005a35358224 */ /* 0x080fe200078e02ff */
[----:B------:R2:W-:Y:S01]  /*5570*/  @!P1 STG.E.U8 desc[UR38][R8.64+0x30], R3 ;  /* 0x0000300308009986 */ /* 0x0005e2000c101126 */
[----:B------:R-:W-:-:S04]  /*5580*/  @!P4 IMAD R51, R51, R90, RZ ;  /* 0x0000005a3333c224 */ /* 0x000fc800078e02ff */
[-C--:B-1----:R-:W-:Y:S01]  /*5590*/  @!P5 IMAD R11, R54, R90.reuse, RZ ;  /* 0x0000005a360bd224 */ /* 0x082fe200078e02ff */
[----:B------:R2:W-:Y:S01]  /*55a0*/  @!P4 STG.E.U8 desc[UR38][R8.64+0x31], R51 ;  /* 0x000031330800c986 */ /* 0x0005e2000c101126 */
[----:B------:R-:W-:-:S03]  /*55b0*/  @!P2 IMAD R55, R55, R90, RZ ;  /* 0x0000005a3737a224 */ /* 0x000fc600078e02ff */
[----:B------:R2:W-:Y:S04]  /*55c0*/  @!P3 STG.E.U8 desc[UR38][R6.64+0x38], R5 ;  /* 0x000038050600b986 */ /* 0x0005e8000c101126 */
[----:B------:R2:W-:Y:S04]  /*55d0*/  @!P0 STG.E.U8 desc[UR38][R6.64+0x39], R53 ;  /* 0x0000393506008986 */ /* 0x0005e8000c101126 */
[----:B------:R2:W-:Y:S04]  /*55e0*/  @!P5 STG.E.U8 desc[UR38][R8.64+0x38], R11 ;  /* 0x0000380b0800d986 */ /* 0x0005e8000c101126 */
[----:B------:R2:W-:Y:S02]  /*55f0*/  @!P2 STG.E.U8 desc[UR38][R8.64+0x39], R55 ;  /* 0x000039370800a986 */ /* 0x0005e4000c101126 */
.L_x_163:
[----:B------:R-:W-:Y:S05]  /*5600*/  BSYNC B0 ;  /* 0x0000000000007941 */ /* 0x000fea0003800000 */
.L_x_33:
[----:B------:R-:W-:Y:S01]  /*5610*/  IADD3 R16, P0, R16, UR36, RZ ;  /* 0x0000002410107c10 */ /* 0x000fe2000ff1e0ff */
[----:B------:R-:W-:Y:S01]  /*5620*/  ULDC.64 UR4, c[0x0][0x650] ;  /* 0x0001940000047ab9 */ /* 0x000fe20000000a00 */
[----:B--2---:R-:W-:Y:S01]  /*5630*/  PRMT R3, RZ, 0x7610, R3 ;  /* 0x00007610ff037816 */ /* 0x004fe20000000003 */
[----:B------:R-:W-:Y:S01]  /*5640*/  IMAD.MOV.U32 R100, RZ, RZ, -0x1 ;  /* 0xffffffffff647424 */ /* 0x000fe200078e00ff */
[----:B------:R-:W-:Y:S01]  /*5650*/  IADD3.X R17, R17, UR42, RZ, P0, !PT ;  /* 0x0000002a11117c10 */ /* 0x000fe200087fe4ff */
[----:B0-----:R-:W-:Y:S01]  /*5660*/  IMAD.MOV.U32 R23, RZ, RZ, -0x1 ;  /* 0xffffffffff177424 */ /* 0x001fe200078e00ff */
[----:B------:R-:W-:-:S04]  /*5670*/  ISETP.GE.U32.AND P0, PT, R16, UR4, PT ;  /* 0x0000000410007c0c */ /* 0x000fc8000bf06070 */
[----:B------:R-:W-:-:S13]  /*5680*/  ISETP.GE.U32.AND.EX P0, PT, R17, UR5, PT, P0 ;  /* 0x0000000511007c0c */ /* 0x000fda000bf06100 */
[----:B------:R-:W-:Y:S05]  /*5690*/  @P0 BRA `(.L_x_164) ;  /* 0x0000000400500947 */ /* 0x000fea0003800000 */
[----:B------:R-:W0:Y:S01]  /*56a0*/  LDC.64 R10, c[0x0][0x628] ;  /* 0x00018a00ff0a7b82 */ /* 0x000e220000000a00 */
[----:B------:R-:W2:Y:S01]  /*56b0*/  S2R R12, SR_CTAID.X ;  /* 0x00000000000c7919 */ /* 0x000ea20000002500 */
[----:B----4-:R-:W-:Y:S02]  /*56c0*/  IMAD.MOV.U32 R8, RZ, RZ, R16 ;  /* 0x000000ffff087224 */ /* 0x010fe400078e0010 */
[----:B------:R-:W-:Y:S01]  /*56d0*/  IMAD.MOV.U32 R9, RZ, RZ, R17 ;  /* 0x000000ffff097224 */ /* 0x000fe200078e0011 */
[----:B------:R-:W4:Y:S03]  /*56e0*/  S2R R20, SR_CTAID.Y ;  /* 0x0000000000147919 */ /* 0x000f260000002600 */
[----:B------:R-:W1:Y:S08]  /*56f0*/  LDC R0, c[0x0][0x630] ;  /* 0x00018c00ff007b82 */ /* 0x000e700000000800 */
[----:B------:R-:W1:Y:S01]  /*5700*/  LDC.64 R14, c[0x0][0x620] ;  /* 0x00018800ff0e7b82 */ /* 0x000e620000000a00 */
[----:B0-----:R-:W-:-:S04]  /*5710*/  ISETP.NE.U32.AND P0, PT, R10, RZ, PT ;  /* 0x000000ff0a00720c */ /* 0x001fc80003f05070 */
[----:B------:R-:W-:-:S13]  /*5720*/  ISETP.NE.AND.EX P0, PT, R11, RZ, PT, P0 ;  /* 0x000000ff0b00720c */ /* 0x000fda0003f05300 */
[----:B-12-4-:R-:W-:Y:S05]  /*5730*/  @!P0 BRA `(.L_x_165) ;  /* 0x0000000000288947 */ /* 0x016fea0003800000 */
[----:B------:R-:W0:Y:S02]  /*5740*/  LDC R3, c[0x0][0x634] ;  /* 0x00018d00ff037b82 */ /* 0x000e240000000800 */
[----:B0-----:R-:W-:-:S05]  /*5750*/  IADD3 R3, P0, R16, R3, RZ ;  /* 0x0000000310037210 */ /* 0x001fca0007f1e0ff */
[----:B------:R-:W-:-:S04]  /*5760*/  IMAD.X R13, RZ, RZ, R17, P0 ;  /* 0x000000ffff0d7224 */ /* 0x000fc800000e0611 */
[----:B------:R-:W-:-:S04]  /*5770*/  IMAD.WIDE.U32 R4, R13, R10, RZ ;  /* 0x0000000a0d047225 */ /* 0x000fc800078e00ff */
[----:B---3--:R-:W-:-:S04]  /*5780*/  IMAD.WIDE.U32 R6, P0, R3, R11, R4 ;  /* 0x0000000b03067225 */ /* 0x008fc80007800004 */
[----:B------:R-:W-:-:S04]  /*5790*/  IMAD.WIDE.U32 R4, R3, R10, RZ ;  /* 0x0000000a03047225 */ /* 0x000fc800078e00ff */
[----:B------:R-:W-:Y:S01]  /*57a0*/  IMAD.X R9, RZ, RZ, RZ, P0 ;  /* 0x000000ffff097224 */ /* 0x000fe200000e06ff */
[----:B------:R-:W-:Y:S01]  /*57b0*/  IADD3 RZ, P0, R5, R6, RZ ;  /* 0x0000000605ff7210 */ /* 0x000fe20007f1e0ff */
[----:B------:R-:W-:-:S04]  /*57c0*/  IMAD.MOV.U32 R8, RZ, RZ, R7 ;  /* 0x000000ffff087224 */ /* 0x000fc800078e0007 */
[----:B------:R-:W-:-:S08]  /*57d0*/  IMAD.WIDE.U32.X R8, R13, R11, R8, P0 ;  /* 0x0000000b0d087225 */ /* 0x000fd000000e0408 */
.L_x_165:
[-CC-:B------:R-:W-:Y:S01]  /*57e0*/  SHF.R.U64 R23, R8, R0.reuse, R9.reuse ;  /* 0x0000000008177219 */ /* 0x180fe20000001209 */
[----:B------:R-:W0:Y:S01]  /*57f0*/  LDC.64 R26, c[0x0][0x640] ;  /* 0x00019000ff1a7b82 */ /* 0x000e220000000a00 */
[----:B------:R-:W-:Y:S01]  /*5800*/  SHF.R.U32.HI R0, RZ, R0, R9 ;  /* 0x00000000ff007219 */ /* 0x000fe20000011609 */
[----:B------:R-:W-:Y:S01]  /*5810*/  ULDC UR4, c[0x0][0x150] ;  /* 0x0000540000047ab9 */ /* 0x000fe20000000800 */
[----:B------:R-:W-:Y:S02]  /*5820*/  IADD3 R3, P0, RZ, -R23, RZ ;  /* 0x80000017ff037210 */ /* 0x000fe40007f1e0ff */
[----:B---3--:R-:W-:-:S03]  /*5830*/  I2FP.F32.U32 R7, R12 ;  /* 0x0000000c00077245 */ /* 0x008fc60000201000 */
[----:B------:R-:W1:Y:S01]  /*5840*/  LDC R6, c[0x0][0x618] ;  /* 0x00018600ff067b82 */ /* 0x000e620000000800 */
[----:B------:R-:W-:Y:S02]  /*5850*/  IMAD.X R5, RZ, RZ, ~R0, P0 ;  /* 0x000000ffff057224 */ /* 0x000fe400000e0e00 */
[----:B------:R-:W-:Y:S01]  /*5860*/  FMUL R7, R7, UR4 ;  /* 0x0000000407077c20 */ /* 0x000fe20008400000 */
[----:B------:R-:W-:Y:S01]  /*5870*/  ULDC UR4, c[0x0][0x154] ;  /* 0x0000550000047ab9 */ /* 0x000fe20000000800 */
[-C--:B------:R-:W-:Y:S02]  /*5880*/  IMAD R0, R5, R14.reuse, RZ ;  /* 0x0000000e05007224 */ /* 0x080fe400078e02ff */
[C---:B------:R-:W-:Y:S01]  /*5890*/  IMAD.WIDE.U32 R4, R3.reuse, R14, R16 ;  /* 0x0000000e03047225 */ /* 0x040fe200078e0010 */
[----:B------:R-:W2:Y:S01]  /*58a0*/  LDC R8, c[0x0][0x608] ;  /* 0x00018200ff087b82 */ /* 0x000ea20000000800 */
[----:B------:R-:W3:Y:S02]  /*58b0*/  F2I.U32.TRUNC.NTZ R7, R7 ;  /* 0x0000000700077305 */ /* 0x000ee4000020f000 */
[----:B------:R-:W-:Y:S01]  /*58c0*/  IMAD R3, R3, R15, R0 ;  /* 0x0000000f03037224 */ /* 0x000fe200078e0200 */
[----:B------:R-:W-:-:S03]  /*58d0*/  I2FP.F32.U32 R0, R20 ;  /* 0x0000001400007245 */ /* 0x000fc60000201000 */
[----:B------:R-:W-:Y:S01]  /*58e0*/  IMAD.IADD R3, R5, 0x1, R3 ;  /* 0x0000000105037824 */ /* 0x000fe200078e0203 */
[----:B------:R-:W4:Y:S01]  /*58f0*/  LDC R11, c[0x0][0x658] ;  /* 0x00019600ff0b7b82 */ /* 0x000f220000000800 */
[----:B0-----:R-:W-:-:S04]  /*5900*/  ISETP.NE.U32.AND P0, PT, R26, RZ, PT ;  /* 0x000000ff1a00720c */ /* 0x001fc80003f05070 */
[----:B------:R-:W-:-:S03]  /*5910*/  ISETP.NE.AND.EX P0, PT, R27, RZ, PT, P0 ;  /* 0x000000ff1b00720c */ /* 0x000fc60003f05300 */
[----:B------:R-:W0:Y:S01]  /*5920*/  LDC R9, c[0x0][0x144] ;  /* 0x00005100ff097b82 */ /* 0x000e220000000800 */
[-C--:B-1----:R-:W-:Y:S01]  /*5930*/  SHF.R.U64 R10, R4, R6.reuse, R3 ;  /* 0x00000006040a7219 */ /* 0x082fe20000001203 */
[----:B---3--:R-:W-:Y:S01]  /*5940*/  IMAD.MOV R7, RZ, RZ, -R7 ;  /* 0x000000ffff077224 */ /* 0x008fe200078e0a07 */
[----:B------:R-:W-:Y:S01]  /*5950*/  SHF.R.U32.HI R3, RZ, R6, R3 ;  /* 0x00000006ff037219 */ /* 0x000fe20000011603 */
[----:B------:R-:W-:-:S04]  /*5960*/  FMUL R6, R0, UR4 ;  /* 0x0000000400067c20 */ /* 0x000fc80008400000 */
[----:B------:R-:W1:Y:S01]  /*5970*/  LDC R21, c[0x0][0x148] ;  /* 0x00005200ff157b82 */ /* 0x000e620000000800 */
[----:B------:R3:W0:Y:S01]  /*5980*/  F2I.U32.TRUNC.NTZ R14, R6 ;  /* 0x00000006000e7305 */ /* 0x000622000020f000 */
[-CC-:B--2---:R-:W-:Y:S02]  /*5990*/  SHF.R.U64 R13, R10, R8.reuse, R3.reuse ;  /* 0x000000080a0d7219 */ /* 0x184fe40000001203 */
[----:B------:R-:W-:-:S04]  /*59a0*/  SHF.R.U32.HI R0, RZ, R8, R3 ;  /* 0x00000008ff007219 */ /* 0x000fc80000011603 */
[----:B------:R-:W2:Y:S01]  /*59b0*/  LDC R24, c[0x0][0x600] ;  /* 0x00018000ff187b82 */ /* 0x000ea20000000800 */
[-CC-:B----4-:R-:W-:Y:S02]  /*59c0*/  SHF.R.U64 R15, R13, R11.reuse, R0.reuse ;  /* 0x0000000b0d0f7219 */ /* 0x190fe40000001200 */
[----:B------:R-:W-:-:S03]  /*59d0*/  SHF.R.U32.HI R5, RZ, R11, R0 ;  /* 0x0000000bff057219 */ /* 0x000fc60000011600 */
[----:B------:R-:W-:Y:S02]  /*59e0*/  IMAD.MOV.U32 R4, RZ, RZ, R15 ;  /* 0x000000ffff047224 */ /* 0x000fe400078e000f */
[----:B------:R-:W4:Y:S01]  /*59f0*/  LDC R28, c[0x0][0x648] ;  /* 0x00019200ff1c7b82 */ /* 0x000f220000000800 */
[----:B0-----:R-:W-:-:S07]  /*5a00*/  IMAD R25, R9, R7, R12 ;  /* 0x0000000709197224 */ /* 0x001fce00078e020c */
[----:B------:R-:W0:Y:S08]  /*5a10*/  LDC R29, c[0x0][0x638] ;  /* 0x00018e00ff1d7b82 */ /* 0x000e300000000800 */
[----:B------:R-:W0:Y:S01]  /*5a20*/  LDC R30, c[0x0][0x610] ;  /* 0x00018400ff1e7b82 */ /* 0x000e220000000800 */
[----:B-123--:R-:W-:Y:S05]  /*5a30*/  @!P0 BRA `(.L_x_166) ;  /* 0x0000000000288947 */ /* 0x00efea0003800000 */
[----:B------:R-:W1:Y:S02]  /*5a40*/  LDC R0, c[0x0][0x64c] ;  /* 0x00019300ff007b82 */ /* 0x000e640000000800 */
[----:B-1----:R-:W-:-:S05]  /*5a50*/  IADD3 R3, P0, R15, R0, RZ ;  /* 0x000000000f037210 */ /* 0x002fca0007f1e0ff */
        /* <DEDUP_REMOVED lines=8> */
.L_x_166:
[----:B------:R-:W-:Y:S01]  /*5ae0*/  ISETP.NE.AND P0, PT, R2, 0x1, PT ;  /* 0x000000010200780c */ /* 0x000fe20003f05270 */
[----:B------:R-:W-:Y:S01]  /*5af0*/  IMAD.MOV R14, RZ, RZ, -R14 ;  /* 0x000000ffff0e7224 */ /* 0x000fe200078e0a0e */
[----:B----4-:R-:W-:Y:S01]  /*5b00*/  SHF.R.U64 R3, R4, R28, R5 ;  /* 0x0000001c04037219 */ /* 0x010fe20000001205 */
[----:B------:R-:W-:Y:S01]  /*5b10*/  VIADD R5, R24, 0xffffffff ;  /* 0xffffffff18057836 */ /* 0x000fe20000000000 */
[----:B------:R-:W-:-:S03]  /*5b20*/  LOP3.LUT R0, R13, R96, RZ, 0xc0, !PT ;  /* 0x000000600d007212 */ /* 0x000fc600078ec0ff */
[----:B------:R-:W-:Y:S01]  /*5b30*/  IMAD.MOV R4, RZ, RZ, -R3 ;  /* 0x000000ffff047224 */ /* 0x000fe200078e0a03 */
[----:B------:R-:W-:Y:S01]  /*5b40*/  LOP3.LUT R10, R10, R5, RZ, 0xc0, !PT ;  /* 0x000000050a0a7212 */ /* 0x000fe200078ec0ff */
[----:B------:R-:W-:Y:S02]  /*5b50*/  IMAD R0, R93, R3, R0 ;  /* 0x000000035d007224 */ /* 0x000fe400078e0200 */
[----:B0-----:R-:W-:Y:S02]  /*5b60*/  IMAD R3, R4, R29, R15 ;  /* 0x0000001d04037224 */ /* 0x001fe400078e020f */
[----:B------:R-:W-:Y:S02]  /*5b70*/  @P0 IMAD R25, R21, R14, R20 ;  /* 0x0000000e15190224 */ /* 0x000fe400078e0214 */
[----:B------:R-:W-:Y:S02]  /*5b80*/  IMAD R5, R3, R24, R10 ;  /* 0x0000001803057224 */ /* 0x000fe400078e020a */
[----:B------:R-:W-:-:S02]  /*5b90*/  IMAD R0, R0, R30, R25 ;  /* 0x0000001e00007224 */ /* 0x000fc400078e0219 */
[----:B------:R-:W-:-:S03]  /*5ba0*/  IMAD.MOV.U32 R4, RZ, RZ, 0x1 ;  /* 0x00000001ff047424 */ /* 0x000fc600078e00ff */
[----:B------:R-:W-:Y:S02]  /*5bb0*/  SEL R100, R5, R0, !P0 ;  /* 0x0000000005647207 */ /* 0x000fe40004000000 */
[----:B------:R-:W-:Y:S02]  /*5bc0*/  PRMT R3, R4, 0x7610, R3 ;  /* 0x0000761004037816 */ /* 0x000fe40000000003 */
[----:B------:R-:W-:-:S07]  /*5bd0*/  SEL R0, R0, R5, !P0 ;  /* 0x0000000500007207 */ /* 0x000fce0004000000 */
.L_x_164:
[----:B------:R-:W-:Y:S01]  /*5be0*/  LOP3.LUT P0, RZ, R3, 0xff, RZ, 0xc0, !PT ;  /* 0x000000ff03ff7812 */ /* 0x000fe2000780c0ff */
[----:B------:R-:W-:-:S12]  /*5bf0*/  IMAD.MOV.U32 R99, RZ, RZ, R0 ;  /* 0x000000ffff637224 */ /* 0x000fd800078e0000 */
[----:B------:R-:W-:Y:S05]  /*5c00*/  @P0 BRA `(.L_x_167) ;  /* 0xffffffb8004c0947 */ /* 0x000fea000383ffff */
[----:B------:R-:W-:Y:S05]  /*5c10*/  EXIT ;  /* 0x000000000000794d */ /* 0x000fea0003800000 */
.L_x_8:
        /* <DEDUP_REMOVED lines=26> */
.L_x_169:
[----:B------:R-:W0:Y:S01]  /*5dc0*/  LDC.64 R28, c[0x0][0x640] ;  /* 0x00019000ff1c7b82 */ /* 0x000e220000000a00 */
[-CC-:B------:R-:W-:Y:S01]  /*5dd0*/  SHF.R.U64 R22, R12, R20.reuse, R13.reuse ;  /* 0x000000140c167219 */ /* 0x180fe2000000120d */
[----:B------:R-:W-:Y:S01]  /*5de0*/  IMAD.MOV.U32 R26, RZ, RZ, 0x1 ;  /* 0x00000001ff1a7424 */ /* 0x000fe200078e00ff */
[----:B------:R-:W-:Y:S02]  /*5df0*/  SHF.R.U32.HI R8, RZ, R20, R13 ;  /* 0x00000014ff087219 */ /* 0x000fe4000001160d */
[----:B------:R-:W-:-:S03]  /*5e00*/  IADD3 R11, P0, RZ, -R22, RZ ;  /* 0x80000016ff0b7210 */ /* 0x000fc60007f1e0ff */
[----:B------:R-:W1:Y:S02]  /*5e10*/  LDC R12, c[0x0][0x618] ;  /* 0x00018600ff0c7b82 */ /* 0x000e640000000800 */
[----:B------:R-:W-:-:S04]  /*5e20*/  IMAD.X R9, RZ, RZ, ~R8, P0 ;  /* 0x000000ffff097224 */ /* 0x000fc800000e0e08 */
[-C--:B------:R-:W-:Y:S02]  /*5e30*/  IMAD R10, R9, R24.reuse, RZ ;  /* 0x00000018090a7224 */ /* 0x080fe400078e02ff */
[----:B------:R-:W2:Y:S01]  /*5e40*/  LDC R20, c[0x0][0x608] ;  /* 0x00018200ff147b82 */ /* 0x000ea20000000800 */
[----:B------:R-:W-:-:S04]  /*5e50*/  IMAD.WIDE.U32 R8, R11, R24, R16 ;  /* 0x000000180b087225 */ /* 0x000fc800078e0010 */
[----:B------:R-:W-:Y:S02]  /*5e60*/  IMAD R11, R11, R25, R10 ;  /* 0x000000190b0b7224 */ /* 0x000fe400078e020a */
[----:B------:R-:W-:Y:S01]  /*5e70*/  IMAD.MOV.U32 R10, RZ, RZ, -0x1 ;  /* 0xffffffffff0a7424 */ /* 0x000fe200078e00ff */
[----:B------:R-:W3:Y:S01]  /*5e80*/  LDC R27, c[0x0][0x658] ;  /* 0x00019600ff1b7b82 */ /* 0x000ee20000000800 */
[----:B------:R-:W-:Y:S01]  /*5e90*/  IMAD.IADD R9, R9, 0x1, R11 ;  /* 0x0000000109097824 */ /* 0x000fe200078e020b */
[----:B0-----:R-:W-:-:S04]  /*5ea0*/  ISETP.NE.U32.AND P0, PT, R28, RZ, PT ;  /* 0x000000ff1c00720c */ /* 0x001fc80003f05070 */
        /* <DEDUP_REMOVED lines=25> */
.L_x_170:
[----:B------:R-:W-:Y:S01]  /*6040*/  ISETP.NE.AND P0, PT, R2, 0x1, PT ;  /* 0x000000010200780c */ /* 0x000fe20003f05270 */
[----:B------:R-:W-:Y:S01]  /*6050*/  IMAD.MOV.U32 R12, RZ, RZ, R22 ;  /* 0x000000ffff0c7224 */ /* 0x000fe200078e0016 */
[----:B-1----:R-:W-:Y:S02]  /*6060*/  SHF.R.U64 R8, R8, R24, R9 ;  /* 0x0000001808087219 */ /* 0x002fe40000001209 */
[----:B------:R-:W-:Y:S01]  /*6070*/  LOP3.LUT R5, R19, R30, RZ, 0xc0, !PT ;  /* 0x0000001e13057212 */ /* 0x000fe200078ec0ff */
[----:B0-----:R-:W-:Y:S01]  /*6080*/  VIADD R19, R23, 0xffffffff ;  /* 0xffffffff17137836 */ /* 0x001fe20000000000 */
[----:B------:R-:W-:Y:S01]  /*6090*/  SHF.L.U32 R26, R26, R27, RZ ;  /* 0x0000001b1a1a7219 */ /* 0x000fe200000006ff */
[----:B------:R-:W-:-:S03]  /*60a0*/  IMAD.MOV R9, RZ, RZ, -R8 ;  /* 0x000000ffff097224 */ /* 0x000fc600078e0a08 */
[----:B------:R-:W-:Y:S01]  /*60b0*/  LOP3.LUT R19, R14, R19, RZ, 0xc0, !PT ;  /* 0x000000130e137212 */ /* 0x000fe200078ec0ff */
[----:B------:R-:W-:Y:S02]  /*60c0*/  IMAD R5, R26, R8, R5 ;  /* 0x000000081a057224 */ /* 0x000fe400078e0205 */
[----:B------:R-:W-:Y:S02]  /*60d0*/  @P0 IMAD R6, R7, R21, R4 ;  /* 0x0000001507060224 */ /* 0x000fe400078e0204 */
[----:B--2---:R-:W-:Y:S02]  /*60e0*/  IMAD R4, R9, R25, R20 ;  /* 0x0000001909047224 */ /* 0x004fe400078e0214 */
[----:B---3--:R-:W-:Y:S02]  /*60f0*/  IMAD R6, R5, R31, R6 ;  /* 0x0000001f05067224 */ /* 0x008fe400078e0206 */
[----:B------:R-:W-:Y:S02]  /*6100*/  IMAD R19, R4, R23, R19 ;  /* 0x0000001704137224 */ /* 0x000fe400078e0213 */
[----:B------:R-:W-:-:S03]  /*6110*/  IMAD.MOV.U32 R8, RZ, RZ, 0x1 ;  /* 0x00000001ff087424 */ /* 0x000fc600078e00ff */
[----:B------:R-:W-:Y:S02]  /*6120*/  SEL R20, R19, R6, !P0 ;  /* 0x0000000613147207 */ /* 0x000fe40004000000 */
[----:B------:R-:W-:-:S07]  /*6130*/  SEL R19, R6, R19, !P0 ;  /* 0x0000001306137207 */ /* 0x000fce0004000000 */
.L_x_168:
[----:B------:R-:W-:-:S08]  /*6140*/  NOP ;  /* 0x0000000000007918 */ /* 0x000fd00000000000 */
[----:B------:R-:W0:-:S00]  /*6150*/  USETMAXREG.DEALLOC.CTAPOOL 0x28 ;  /* 0x00000028000079c8 */ /* 0x000e0000080e0500 */
[----:B0-----:R-:W-:-:S13]  /*6160*/  ISETP.NE.AND P0, PT, R3, RZ, PT ;  /* 0x000000ff0300720c */ /* 0x001fda0003f05270 */
[----:B------:R-:W-:Y:S05]  /*6170*/  @P0 EXIT ;  /* 0x000000000000094d */ /* 0x000fea0003800000 */
[----:B------:R-:W-:Y:S01]  /*6180*/  LOP3.LUT P0, RZ, R8, 0xff, RZ, 0xc0, !PT ;  /* 0x000000ff08ff7812 */ /* 0x000fe2000780c0ff */
[----:B------:R-:W-:Y:S02]  /*6190*/  IMAD.MOV.U32 R3, RZ, RZ, 0x1 ;  /* 0x00000001ff037424 */ /* 0x000fe400078e00ff */
[----:B------:R-:W-:-:S10]  /*61a0*/  IMAD.MOV.U32 R13, RZ, RZ, RZ ;  /* 0x000000ffff0d7224 */ /* 0x000fd400078e00ff */
[----:B------:R-:W-:Y:S05]  /*61b0*/  @!P0 BRA `(.L_x_171) ;  /* 0x0000000c00608947 */ /* 0x000fea0003800000 */
[----:B------:R-:W0:Y:S01]  /*61c0*/  LDC R3, c[0x0][0x28c] ;  /* 0x0000a300ff037b82 */ /* 0x000e220000000800 */
[----:B------:R-:W-:Y:S01]  /*61d0*/  UMOV UR11, 0x1 ;  /* 0x00000001000b7882 */ /* 0x000fe20000000000 */
[----:B------:R-:W-:Y:S01]  /*61e0*/  ULDC UR5, c[0x0][0x658] ;  /* 0x0001960000057ab9 */ /* 0x000fe20000000800 */
[----:B------:R-:W-:Y:S01]  /*61f0*/  UMOV UR10, 0xffffffff ;  /* 0xffffffff000a7882 */ /* 0x000fe20000000000 */
[----:B------:R-:W-:Y:S01]  /*6200*/  BSSY B0, `(.L_x_171) ;  /* 0x00000d3000007945 */ /* 0x000fe20003800000 */
[----:B------:R-:W-:Y:S01]  /*6210*/  USHF.L.U32 UR10, UR10, UR5, URZ ;  /* 0x000000050a0a7299 */ /* 0x000fe2000800063f */
[----:B------:R-:W-:Y:S01]  /*6220*/  IMAD.MOV.U32 R11, RZ, RZ, 0x1 ;  /* 0x00000001ff0b7424 */ /* 0x000fe200078e00ff */
[----:B------:R-:W-:Y:S01]  /*6230*/  LOP3.LUT R10, R18, 0x2, RZ, 0xfc, !PT ;  /* 0x00000002120a7812 */ /* 0x000fe200078efcff */
[----:B------:R-:W1:Y:S01]  /*6240*/  S2UR UR9, SR_CgaCtaId ;  /* 0x00000000000979c3 */ /* 0x000e620000008800 */
[----:B------:R-:W-:Y:S01]  /*6250*/  IMAD.MOV.U32 R13, RZ, RZ, RZ ;  /* 0x000000ffff0d7224 */ /* 0x000fe200078e00ff */
[----:B------:R-:W-:Y:S01]  /*6260*/  ULDC UR4, c[0x0][0x600] ;  /* 0x0001800000047ab9 */ /* 0x000fe20000000800 */
[----:B------:R-:W-:Y:S01]  /*6270*/  UMOV UR15, 0x5 ;  /* 0x00000005000f7882 */ /* 0x000fe20000000000 */
[----:B------:R-:W-:-:S02]  /*6280*/  UIADD3 UR4, UR4, -0x1, URZ ;  /* 0xffffffff04047890 */ /* 0x000fc4000fffe03f */
[----:B------:R-:W-:Y:S01]  /*6290*/  USHF.L.U32 UR5, UR11, UR5, URZ ;  /* 0x000000050b057299 */ /* 0x000fe2000800063f */
[----:B------:R-:W-:Y:S01]  /*62a0*/  ULDC.64 UR24, c[0x0][0x198] ;  /* 0x0000660000187ab9 */ /* 0x000fe20000000a00 */
[----:B0-----:R-:W-:-:S05]  /*62b0*/  VIADD R3, R3, 0x3f ;  /* 0x0000003f03037836 */ /* 0x001fca0000000000 */
[----:B------:R-:W-:Y:S01]  /*62c0*/  SHF.R.S32.HI R4, RZ, 0x1f, R3 ;  /* 0x0000001fff047819 */ /* 0x000fe20000011403 */
[----:B-1----:R-:W-:-:S03]  /*62d0*/  ULOP3.LUT UR8, UR9, 0x1, URZ, 0xc0, !UPT ;  /* 0x0000000109087892 */ /* 0x002fc6000f8ec03f */
[----:B------:R-:W-:Y:S01]  /*62e0*/  LEA.HI R4, R4, R3, RZ, 0x6 ;  /* 0x0000000304047211 */ /* 0x000fe200078f30ff */
[----:B------:R-:W-:Y:S01]  /*62f0*/  USHF.R.U32.HI UR26, URZ, 0x1, UR9 ;  /* 0x000000013f1a7899 */ /* 0x000fe20008011609 */
[----:B------:R-:W-:Y:S01]  /*6300*/  IMAD.MOV.U32 R3, RZ, RZ, 0x1 ;  /* 0x00000001ff037424 */ /* 0x000fe200078e00ff */
[----:B------:R-:W-:Y:S01]  /*6310*/  USHF.L.U32 UR6, UR9, 0x5, URZ ;  /* 0x0000000509067899 */ /* 0x000fe2000800063f */
[----:B------:R-:W-:Y:S01]  /*6320*/  SHF.R.S32.HI R8, RZ, 0x6, R4 ;  /* 0x00000006ff087819 */ /* 0x000fe20000011404 */
[----:B------:R-:W-:Y:S02]  /*6330*/  USHF.L.U32 UR7, UR9, 0xb, URZ ;  /* 0x0000000b09077899 */ /* 0x000fe4000800063f */
[----:B------:R-:W-:Y:S02]  /*6340*/  ULOP3.LUT UR9, UR9, 0xfffffffe, URZ, 0xc0, !UPT ;  /* 0xfffffffe09097892 */ /* 0x000fe4000f8ec03f */
[----:B------:R-:W-:Y:S01]  /*6350*/  UISETP.GT.U32.AND UP0, UPT, UR8, 0xffff, UPT ;  /* 0x0000ffff0800788c */ /* 0x000fe2000bf04070 */
[----:B------:R-:W-:Y:S01]  /*6360*/  VIADD R9, R8, 0x1 ;  /* 0x0000000108097836 */ /* 0x000fe20000000000 */
[----:B------:R-:W-:-:S02]  /*6370*/  USHF.L.U32 UR14, UR11, UR9, URZ ;  /* 0x000000090b0e7299 */ /* 0x000fc4000800063f */
[----:B------:R-:W-:Y:S02]  /*6380*/  ULOP3.LUT UR9, UR9, 0x1, URZ, 0xfc, !UPT ;  /* 0x0000000109097892 */ /* 0x000fe4000f8efc3f */
[----:B------:R-:W-:Y:S02]  /*6390*/  USEL UR8, UR8, 0xffff, !UP0 ;  /* 0x0000ffff08087887 */ /* 0x000fe4000c000000 */
[----:B------:R-:W-:Y:S02]  /*63a0*/  ULOP3.LUT UR13, UR7, 0x800, URZ, 0xc0, !UPT ;  /* 0x00000800070d7892 */ /* 0x000fe4000f8ec03f */
[----:B------:R-:W-:Y:S02]  /*63b0*/  USHF.L.U32 UR9, UR11, UR9, URZ ;  /* 0x000000090b097299 */ /* 0x000fe4000800063f */
[----:B------:R-:W-:Y:S02]  /*63c0*/  ULOP3.LUT UR8, UR8, 0xffff, URZ, 0xc0, !UPT ;  /* 0x0000ffff08087892 */ /* 0x000fe4000f8ec03f */
[----:B------:R-:W-:-:S02]  /*63d0*/  ULEA UR27, UR26, 0x180, 0xd ;  /* 0x000001801a1b7891 */ /* 0x000fc4000f8e683f */
[----:B------:R-:W-:Y:S02]  /*63e0*/  ULOP3.LUT UR6, UR6, 0x20, URZ, 0xc0, !UPT ;  /* 0x0000002006067892 */ /* 0x000fe4000f8ec03f */
[----:B------:R-:W-:Y:S02]  /*63f0*/  ULOP3.LUT UR7, URZ, UR10, URZ, 0x33, !UPT ;  /* 0x0000000a3f077292 */ /* 0x000fe4000f8e333f */
[----:B------:R-:W-:Y:S02]  /*6400*/  ULOP3.LUT UR13, UR13, 0x2c180, URZ, 0xfc, !UPT ;  /* 0x0002c1800d0d7892 */ /* 0x000fe4000f8efc3f */
[----:B------:R-:W-:Y:S02]  /*6410*/  ULOP3.LUT UR14, UR14, UR9, URZ, 0xfc, !UPT ;  /* 0x000000090e0e7292 */ /* 0x000fe4000f8efc3f */
[----:B------:R-:W-:-:S12]  /*6420*/  USHF.L.U32 UR15, UR15, UR8, URZ ;  /* 0x000000080f0f7299 */ /* 0x000fd8000800063f */
.L_x_182:
[----:B------:R-:W-:-:S03]  /*6430*/  UMOV UR8, 0xffffffff ;  /* 0xffffffff00087882 */ /* 0x000fc60000000000 */
[----:B------:R-:W-:Y:S05]  /*6440*/  BRA.DIV UR8, `(.L_x_172) ;  /* 0x0000001208a07947 */ /* 0x000fea000b800000 */
[----:B------:R-:W-:-:S13]  /*6450*/  ELECT P6, URZ, PT ;  /* 0x00000000003f782f */ /* 0x000fda00038c0000 */
.L_x_200:
[----:B------:R-:W0:Y:S01]  /*6460*/  LDC R4, c[0x0][0x28c] ;  /* 0x0000a300ff047b82 */ /* 0x000e220000000800 */
[----:B------:R-:W-:Y:S01]  /*6470*/  BSSY B1, `(.L_x_173) ;  /* 0x0000039000017945 */ /* 0x000fe20003800000 */
[----:B0-----:R-:W-:-:S13]  /*6480*/  ISETP.LT.OR P6, PT, R4, 0x1, !P6 ;  /* 0x000000010400780c */ /* 0x001fda00077c1670 */
[----:B------:R-:W-:Y:S05]  /*6490*/  @P6 BRA `(.L_x_174) ;  /* 0x0000000000d86947 */ /* 0x000fea0003800000 */
[----:B------:R-:W-:Y:S01]  /*64a0*/  LEA R19, R19, UR26, 0x1 ;  /* 0x0000001a13137c11 */ /* 0x000fe2000f8e08ff */
[----:B------:R-:W-:Y:S01]  /*64b0*/  IMAD.MOV.U32 R21, RZ, RZ, RZ ;  /* 0x000000ffff157224 */ /* 0x000fe200078e00ff */
[----:B------:R-:W-:Y:S01]  /*64c0*/  LEA R20, R20, UR6, 0x6 ;  /* 0x0000000614147c11 */ /* 0x000fe2000f8e30ff */
[----:B------:R-:W-:Y:S02]  /*64d0*/  IMAD.MOV.U32 R4, RZ, RZ, R9 ;  /* 0x000000ffff047224 */ /* 0x000fe400078e0009 */
[----:B------:R-:W-:Y:S02]  /*64e0*/  IMAD.MOV.U32 R5, RZ, RZ, R3 ;  /* 0x000000ffff057224 */ /* 0x000fe400078e0003 */
[----:B------:R-:W-:Y:S02]  /*64f0*/  IMAD.MOV.U32 R6, RZ, RZ, R13 ;  /* 0x000000ffff067224 */ /* 0x000fe400078e000d */
[----:B------:R-:W-:-:S07]  /*6500*/  IMAD.SHL.U32 R19, R19, 0x80, RZ ;  /* 0x0000008013137824 */ /* 0x000fce00078e00ff */
.L_x_177:
[----:B------:R-:W0:Y:S01]  /*6510*/  S2R R14, SR_CgaCtaId ;  /* 0x00000000000e7919 */ /* 0x000e220000008800 */
[----:B------:R-:W-:Y:S02]  /*6520*/  MOV R7, 0x400 ;  /* 0x0000040000077802 */ /* 0x000fe40000000f00 */
[----:B------:R-:W-:Y:S02]  /*6530*/  ISETP.NE.AND P1, PT, R0, RZ, PT ;  /* 0x000000ff0000720c */ /* 0x000fe40003f25270 */
[----:B0-----:R-:W-:Y:S02]  /*6540*/  LEA R15, R14, R7, 0x18 ;  /* 0x000000070e0f7211 */ /* 0x001fe400078ec0ff */
[----:B------:R-:W-:-:S09]  /*6550*/  SHF.L.U32 R7, R5, 0x1f, RZ ;  /* 0x0000001f05077819 */ /* 0x000fd200000006ff */
[----:B------:R-:W0:Y:S01]  /*6560*/  @!P1 LDC R14, c[0x0][0x500] ;  /* 0x00014000ff0e9b82 */ /* 0x000e220000000800 */
[----:B------:R-:W-:-:S04]  /*6570*/  IMAD R22, R6, 0x8, R15 ;  /* 0x0000000806167824 */ /* 0x000fc800078e020f */
[----:B------:R-:W1:Y:S02]  /*6580*/  SYNCS.PHASECHK.TRANS64.TRYWAIT P0, [R22+URZ+0x58], R7 ;  /* 0x00005807160075a7 */ /* 0x000e64000800017f */
[----:B-1----:R-:W-:Y:S05]  /*6590*/  @!P0 BRA `(.L_x_175) ;  /* 0x00000010006c8947 */ /* 0x002fea0003800000 */
.L_x_201:
[----:B-1----:R-:W-:Y:S01]  /*65a0*/  PRMT R7, R10, 0x9910, RZ ;  /* 0x000099100a077816 */ /* 0x002fe200000000ff */
[----:B0-----:R0:W-:Y:S03]  /*65b0*/  @!P1 SYNCS.ARRIVE.TRANS64 RZ, [R22+URZ], R14 ;  /* 0x0000000e16ff99a7 */ /* 0x0011e6000800003f */
[----:B------:R-:W-:-:S13]  /*65c0*/  ISETP.NE.AND P0, PT, R7, 0x2, PT ;  /* 0x000000020700780c */ /* 0x000fda0003f05270 */
[----:B0-----:R-:W-:Y:S05]  /*65d0*/  @P0 BRA `(.L_x_176) ;  /* 0x0000000000040947 */ /* 0x001fea0003800000 */
[----:B------:R-:W-:Y:S01]  /*65e0*/  BPT.TRAP 0x1 ;  /* 0x000000040000795c */ /* 0x000fe20000300000 */
.L_x_176:
[----:B------:R-:W-:Y:S01]  /*65f0*/  R2UR UR11, R6 ;  /* 0x00000000060b72ca */ /* 0x000fe200000e0000 */
[----:B------:R-:W-:Y:S01]  /*6600*/  VIADD R4, R4, 0xffffffff ;  /* 0xffffffff04047836 */ /* 0x000fe20000000000 */
[----:B------:R-:W-:Y:S01]  /*6610*/  R2UR UR21, R15 ;  /* 0x000000000f1572ca */ /* 0x000fe200000e0000 */
[----:B------:R-:W-:Y:S01]  /*6620*/  UIADD3 UR16, UP0, UR24, 0xf0, URZ ;  /* 0x000000f018107890 */ /* 0x000fe2000ff1e03f */
[----:B------:R-:W-:Y:S01]  /*6630*/  R2UR UR22, R19 ;  /* 0x00000000131672ca */ /* 0x000fe200000e0000 */
[----:B------:R-:W-:Y:S01]  /*6640*/  UIADD3 UR30, UP1, UR24, 0x1f0, URZ ;  /* 0x000001f0181e7890 */ /* 0x000fe2000ff3e03f */
[----:B------:R-:W-:Y:S01]  /*6650*/  R2UR UR9, R22 ;  /* 0x00000000160972ca */ /* 0x000fe200000e0000 */
[----:B------:R-:W-:Y:S01]  /*6660*/  UIADD3.X UR17, URZ, UR25, URZ, UP0, !UPT ;  /* 0x000000193f117290 */ /* 0x000fe200087fe43f */
[C---:B------:R-:W-:Y:S01]  /*6670*/  R2UR UR10, R21.reuse ;  /* 0x00000000150a72ca */ /* 0x040fe200000e0000 */
[----:B------:R-:W-:Y:S01]  /*6680*/  UPRMT UR20, URZ, 0x5410, UR15 ;  /* 0x000054103f147896 */ /* 0x000fe2000800000f */
[----:B------:R-:W-:Y:S01]  /*6690*/  R2UR UR12, R12 ;  /* 0x000000000c0c72ca */ /* 0x000fe200000e0000 */
[----:B------:R-:W-:Y:S01]  /*66a0*/  VIADD R6, R6, 0x1 ;  /* 0x0000000106067836 */ /* 0x000fe20000000000 */
[----:B------:R-:W-:Y:S01]  /*66b0*/  R2UR UR23, R20 ;  /* 0x00000000141772ca */ /* 0x000fe200000e0000 */
[----:B------:R-:W-:Y:S01]  /*66c0*/  ULEA UR8, UR11, UR27, 0xe ;  /* 0x0000001b0b087291 */ /* 0x000fe2000f8e703f */
[----:B------:R-:W-:Y:S01]  /*66d0*/  ISETP.GT.AND P1, PT, R4, 0x1, PT ;  /* 0x000000010400780c */ /* 0x000fe20003f24270 */
[----:B------:R-:W-:Y:S01]  /*66e0*/  ULEA UR11, UR11, UR13, 0xc ;  /* 0x0000000d0b0b7291 */ /* 0x000fe2000f8e603f */
[C---:B------:R-:W-:Y:S01]  /*66f0*/  ISETP.NE.AND P0, PT, R6.reuse, 0xb, PT ;  /* 0x0000000b0600780c */ /* 0x040fe20003f05270 */
[----:B------:R-:W-:Y:S01]  /*6700*/  UIADD3 UR8, UR21, UR8, URZ ;  /* 0x0000000815087290 */ /* 0x000fe2000fffe03f */
[----:B------:R-:W-:Y:S01]  /*6710*/  VIADD R21, R21, 0x40 ;  /* 0x0000004015157836 */ /* 0x000fe20000000000 */
[----:B------:R-:W-:Y:S01]  /*6720*/  UIADD3 UR21, UR21, UR11, URZ ;  /* 0x0000000b15157290 */ /* 0x000fe2000fffe03f */
[----:B------:R-:W-:Y:S01]  /*6730*/  SEL R14, RZ, 0x1, P0 ;  /* 0x00000001ff0e7807 */ /* 0x000fe20000000000 */
[----:B------:R-:W-:Y:S01]  /*6740*/  UPRMT UR28, URZ, 0x5410, UR14 ;  /* 0x000054103f1c7896 */ /* 0x000fe2000800000e */
[----:B------:R-:W-:Y:S01]  /*6750*/  SEL R6, R6, RZ, P0 ;  /* 0x000000ff06067207 */ /* 0x000fe20000000000 */
[----:B------:R-:W-:Y:S01]  /*6760*/  UIADD3.X UR31, URZ, UR25, URZ, UP1, !UPT ;  /* 0x000000193f1f7290 */ /* 0x000fe20008ffe43f */
[----:B------:R-:W-:Y:S01]  /*6770*/  LOP3.LUT R5, R5, R14, RZ, 0x3c, !PT ;  /* 0x0000000e05057212 */ /* 0x000fe200078e3cff */
[----:B------:R-:W-:Y:S01]  /*6780*/  UMOV UR18, 0x0 ;  /* 0x0000000000127882 */ /* 0x000fe20000000000 */
[----:B------:R-:W-:Y:S01]  /*6790*/  UMOV UR19, 0x10000000 ;  /* 0x1000000000137882 */ /* 0x000fe20000000000 */
[----:B------:R-:W-:-:S02]  /*67a0*/  UMOV UR11, UR22 ;  /* 0x00000016000b7c82 */ /* 0x000fc40008000000 */
[----:B------:R0:W-:Y:S02]  /*67b0*/  UTMALDG.3D.MULTICAST [UR8], [UR16], UR20, desc[UR18] ;  /* 0x00001208100073b4 */ /* 0x0001e40008011814 */
[----:B0-----:R-:W-:Y:S01]  /*67c0*/  UMOV UR8, UR21 ;  /* 0x0000001500087c82 */ /* 0x001fe20008000000 */
[----:B------:R-:W-:Y:S02]  /*67d0*/  UMOV UR11, UR23 ;  /* 0x00000017000b7c82 */ /* 0x000fe40008000000 */
[----:B------:R0:W-:Y:S02]  /*67e0*/  UTMALDG.3D.MULTICAST [UR8], [UR30], UR28, desc[UR18] ;  /* 0x000012081e0073b4 */ /* 0x0001e4000801181c */
[----:B0-----:R-:W-:Y:S05]  /*67f0*/  @P1 BRA `(.L_x_177) ;  /* 0xfffffffc00441947 */ /* 0x001fea000383ffff */
.L_x_174:
[----:B------:R-:W-:Y:S05]  /*6800*/  BSYNC B1 ;  /* 0x0000000000017941 */ /* 0x000fea0003800000 */
.L_x_173:
[----:B------:R-:W-:Y:S01]  /*6810*/  LOP3.LUT P1, RZ, R11, 0xff, RZ, 0xc0, !PT ;  /* 0x000000ff0bff7812 */ /* 0x000fe2000782c0ff */
[C---:B------:R-:W-:Y:S01]  /*6820*/  IMAD.IADD R13, R8.reuse, 0x1, R13 ;  /* 0x00000001080d7824 */ /* 0x040fe200078e020d */
[----:B------:R-:W-:Y:S01]  /*6830*/  ULDC.64 UR8, c[0x0][0x650] ;  /* 0x0001940000087ab9 */ /* 0x000fe20000000a00 */
[C---:B------:R-:W-:Y:S01]  /*6840*/  ISETP.GE.U32.AND P2, PT, R8.reuse, 0xb, PT ;  /* 0x0000000b0800780c */ /* 0x040fe20003f46070 */
[----:B------:R-:W-:Y:S01]  /*6850*/  BSSY B1, `(.L_x_178) ;  /* 0x000006b000017945 */ /* 0x000fe20003800000 */
[----:B------:R-:W-:Y:S01]  /*6860*/  IMAD.MOV.U32 R19, RZ, RZ, -0x1 ;  /* 0xffffffffff137424 */ /* 0x000fe200078e00ff */
[----:B------:R-:W-:Y:S01]  /*6870*/  ISETP.GT.U32.AND P0, PT, R13, 0xa, PT ;  /* 0x0000000a0d00780c */ /* 0x000fe20003f04070 */
[----:B------:R-:W-:Y:S01]  /*6880*/  IMAD.MOV.U32 R20, RZ, RZ, -0x1 ;  /* 0xffffffffff147424 */ /* 0x000fe200078e00ff */
[----:B------:R-:W-:Y:S01]  /*6890*/  PRMT R11, RZ, 0x7610, R11 ;  /* 0x00007610ff0b7816 */ /* 0x000fe2000000000b */
[----:B------:R-:W-:Y:S01]  /*68a0*/  IMAD.MOV.U32 R12, RZ, RZ, -0x1 ;  /* 0xffffffffff0c7424 */ /* 0x000fe200078e00ff */
[----:B------:R-:W-:-:S03]  /*68b0*/  ISETP.LT.U32.AND P0, PT, R8, 0xb, P0 ;  /* 0x0000000b0800780c */ /* 0x000fc60000701070 */
[----:B------:R-:W0:Y:S01]  /*68c0*/  @P1 S2R R5, SR_CgaCtaId ;  /* 0x0000000000051919 */ /* 0x000e220000008800 */
[----:B------:R-:W-:-:S04]  /*68d0*/  @P1 MOV R4, 0x400 ;  /* 0x0000040000041802 */ /* 0x000fc80000000f00 */
[----:B0-----:R-:W-:Y:S01]  /*68e0*/  @P1 LEA R6, R5, R4, 0x18 ;  /* 0x0000000405061211 */ /* 0x001fe200078ec0ff */
[----:B------:R-:W-:Y:S01]  /*68f0*/  IMAD.WIDE.U32 R4, R13, -0x45d1745d, RZ ;  /* 0xba2e8ba30d047825 */ /* 0x000fe200078e00ff */
[----:B------:R-:W-:Y:S02]  /*6900*/  SEL R4, RZ, 0x1, !P0 ;  /* 0x00000001ff047807 */ /* 0x000fe40004000000 */
[----:B------:R0:W-:Y:S01]  /*6910*/  @P1 SYNCS.ARRIVE.TRANS64.A1T0 RZ, [R6+URZ+0xc8], RZ ;  /* 0x0000c8ff06ff19a7 */ /* 0x0001e2000810003f */
[----:B------:R-:W-:Y:S02]  /*6920*/  IADD3 R16, P1, R16, UR36, RZ ;  /* 0x0000002410107c10 */ /* 0x000fe4000ff3e0ff */
[----:B------:R-:W-:Y:S02]  /*6930*/  LOP3.LUT R3, R3, R4, RZ, 0x3c, !PT ;  /* 0x0000000403037212 */ /* 0x000fe400078e3cff */
[----:B------:R-:W-:Y:S02]  /*6940*/  IADD3.X R17, R17, UR42, RZ, P1, !PT ;  /* 0x0000002a11117c10 */ /* 0x000fe40008ffe4ff */
[----:B------:R-:W-:-:S02]  /*6950*/  ISETP.GE.U32.AND P0, PT, R16, UR8, PT ;  /* 0x0000000810007c0c */ /* 0x000fc4000bf06070 */
[----:B0-----:R-:W-:Y:S02]  /*6960*/  SHF.R.U32.HI R6, RZ, 0x3, R5 ;  /* 0x00000003ff067819 */ /* 0x001fe40000011605 */
[----:B------:R-:W-:Y:S02]  /*6970*/  ISETP.GE.U32.AND.EX P0, PT, R17, UR9, PT, P0 ;  /* 0x0000000911007c0c */ /* 0x000fe4000bf06100 */
[----:B------:R-:W-:Y:S01]  /*6980*/  @P2 LOP3.LUT R3, R3, 0x1, R6, 0x78, !PT ;  /* 0x0000000103032812 */ /* 0x000fe200078e7806 */
[----:B------:R-:W-:Y:S01]  /*6990*/  IMAD R13, R6, -0xb, R13 ;  /* 0xfffffff5060d7824 */ /* 0x000fe200078e020d */
[----:B------:R-:W-:-:S09]  /*69a0*/  PRMT R4, RZ, 0x7610, R4 ;  /* 0x00007610ff047816 */ /* 0x000fd20000000004 */
[----:B------:R-:W-:Y:S05]  /*69b0*/  @P0 BRA `(.L_x_179) ;  /* 0x0000000400500947 */ /* 0x000fea0003800000 */
[----:B------:R-:W0:Y:S01]  /*69c0*/  S2R R15, SR_CTAID.X ;  /* 0x00000000000f7919 */ /* 0x000e220000002500 */
[----:B------:R-:W-:Y:S01]  /*69d0*/  ULDC.64 UR8, c[0x0][0x628] ;  /* 0x00018a0000087ab9 */ /* 0x000fe20000000a00 */
[----:B------:R-:W1:Y:S01]  /*69e0*/  LDC R20, c[0x0][0x144] ;  /* 0x00005100ff147b82 */ /* 0x000e620000000800 */
[----:B------:R-:W-:Y:S01]  /*69f0*/  ISETP.NE.U32.AND P0, PT, RZ, UR8, PT ;  /* 0x00000008ff007c0c */ /* 0x000fe2000bf05070 */
[----:B------:R-:W2:Y:S01]  /*6a00*/  S2R R12, SR_CTAID.Y ;  /* 0x00000000000c7919 */ /* 0x000ea20000002600 */
[----:B------:R-:W-:Y:S01]  /*6a10*/  ULDC UR10, c[0x0][0x150] ;  /* 0x00005400000a7ab9 */ /* 0x000fe20000000800 */
[----:B------:R-:W-:Y:S01]  /*6a20*/  ULDC UR11, c[0x0][0x630] ;  /* 0x00018c00000b7ab9 */ /* 0x000fe20000000800 */
[----:B------:R-:W-:Y:S01]  /*6a30*/  ISETP.NE.AND.EX P0, PT, RZ, UR9, PT, P0 ;  /* 0x00000009ff007c0c */ /* 0x000fe2000bf05300 */
[----:B------:R-:W-:Y:S01]  /*6a40*/  IMAD.MOV.U32 R4, RZ, RZ, R16 ;  /* 0x000000ffff047224 */ /* 0x000fe200078e0010 */
[----:B0-----:R-:W-:-:S05]  /*6a50*/  I2FP.F32.U32 R5, R15 ;  /* 0x0000000f00057245 */ /* 0x001fca0000201000 */
[----:B------:R-:W-:Y:S01]  /*6a60*/  FMUL R21, R5, UR10 ;  /* 0x0000000a05157c20 */ /* 0x000fe20008400000 */
[----:B------:R-:W-:-:S05]  /*6a70*/  IMAD.MOV.U32 R5, RZ, RZ, R17 ;  /* 0x000000ffff057224 */ /* 0x000fca00078e0011 */
[----:B--2---:R-:W-:Y:S05]  /*6a80*/  @!P0 BRA `(.L_x_180) ;  /* 0x0000000000288947 */ /* 0x004fea0003800000 */
[----:B------:R-:W-:Y:S02]  /*6a90*/  ULDC UR10, c[0x0][0x634] ;  /* 0x00018d00000a7ab9 */ /* 0x000fe40000000800 */
[----:B------:R-:W-:-:S05]  /*6aa0*/  IADD3 R5, P0, R16, UR10, RZ ;  /* 0x0000000a10057c10 */ /* 0x000fca000ff1e0ff */
[----:B------:R-:W-:-:S04]  /*6ab0*/  IMAD.X R19, RZ, RZ, R17, P0 ;  /* 0x000000ffff137224 */ /* 0x000fc800000e0611 */
[----:B------:R-:W-:-:S04]  /*6ac0*/  IMAD.WIDE.U32 R6, R19, UR8, RZ ;  /* 0x0000000813067c25 */ /* 0x000fc8000f8e00ff */
[----:B------:R-:W-:-:S04]  /*6ad0*/  IMAD.WIDE.U32 R6, P0, R5, UR9, R6 ;  /* 0x0000000905067c25 */ /* 0x000fc8000f800006 */
[----:B------:R-:W-:-:S04]  /*6ae0*/  IMAD.WIDE.U32 R4, R5, UR8, RZ ;  /* 0x0000000805047c25 */ /* 0x000fc8000f8e00ff */
[----:B------:R-:W-:Y:S01]  /*6af0*/  IMAD.MOV.U32 R4, RZ, RZ, R7 ;  /* 0x000000ffff047224 */ /* 0x000fe200078e0007 */
[----:B------:R-:W-:Y:S01]  /*6b00*/  IADD3 RZ, P1, R5, R6, RZ ;  /* 0x0000000605ff7210 */ /* 0x000fe20007f3e0ff */
[----:B------:R-:W-:-:S04]  /*6b10*/  IMAD.X R5, RZ, RZ, RZ, P0 ;  /* 0x000000ffff057224 */ /* 0x000fc800000e06ff */
[----:B------:R-:W-:-:S08]  /*6b20*/  IMAD.WIDE.U32.X R4, R19, UR9, R4, P1 ;  /* 0x0000000913047c25 */ /* 0x000fd000088e0404 */
.L_x_180:
[--C-:B------:R-:W-:Y:S01]  /*6b30*/  SHF.R.U64 R14, R4, UR11, R5.reuse ;  /* 0x0000000b040e7c19 */ /* 0x100fe20008001205 */
[----:B------:R-:W0:Y:S01]  /*6b40*/  F2I.U32.TRUNC.NTZ R21, R21 ;  /* 0x0000001500157305 */ /* 0x000e22000020f000 */
[----:B------:R-:W-:Y:S01]  /*6b50*/  SHF.R.U32.HI R4, RZ, UR11, R5 ;  /* 0x0000000bff047c19 */ /* 0x000fe20008011605 */
[----:B------:R-:W-:Y:S01]  /*6b60*/  ULDC.64 UR8, c[0x0][0x620] ;  /* 0x0001880000087ab9 */ /* 0x000fe20000000a00 */
[----:B------:R-:W-:Y:S01]  /*6b70*/  IADD3 R7, P0, RZ, -R14, RZ ;  /* 0x8000000eff077210 */ /* 0x000fe20007f1e0ff */
[----:B------:R-:W-:-:S04]  /*6b80*/  ULDC.64 UR10, c[0x0][0x640] ;  /* 0x00019000000a7ab9 */ /* 0x000fc80000000a00 */
[----:B------:R-:W-:Y:S01]  /*6b90*/  IMAD.X R4, RZ, RZ, ~R4, P0 ;  /* 0x000000ffff047224 */ /* 0x000fe200000e0e04 */
[----:B------:R-:W-:-:S03]  /*6ba0*/  ISETP.NE.U32.AND P0, PT, RZ, UR10, PT ;  /* 0x0000000aff007c0c */ /* 0x000fc6000bf05070 */
[----:B------:R-:W-:Y:S01]  /*6bb0*/  IMAD R6, R4, UR8, RZ ;  /* 0x0000000804067c24 */ /* 0x000fe2000f8e02ff */
[----:B------:R-:W-:Y:S01]  /*6bc0*/  ISETP.NE.AND.EX P0, PT, RZ, UR11, PT, P0 ;  /* 0x0000000bff007c0c */ /* 0x000fe2000bf05300 */
[----:B------:R-:W-:Y:S01]  /*6bd0*/  IMAD.WIDE.U32 R4, R7, UR8, R16 ;  /* 0x0000000807047c25 */ /* 0x000fe2000f8e0010 */
[----:B------:R-:W-:-:S03]  /*6be0*/  ULDC UR8, c[0x0][0x618] ;  /* 0x0001860000087ab9 */ /* 0x000fc60000000800 */
[----:B------:R-:W-:Y:S01]  /*6bf0*/  IMAD R7, R7, UR9, R6 ;  /* 0x0000000907077c24 */ /* 0x000fe2000f8e0206 */
[----:B------:R-:W-:Y:S01]  /*6c00*/  ULDC UR9, c[0x0][0x154] ;  /* 0x0000550000097ab9 */ /* 0x000fe20000000800 */
[----:B0-----:R-:W-:Y:S02]  /*6c10*/  IMAD.MOV R6, RZ, RZ, -R21 ;  /* 0x000000ffff067224 */ /* 0x001fe400078e0a15 */
[----:B------:R-:W0:Y:S01]  /*6c20*/  LDC R21, c[0x0][0x148] ;  /* 0x00005200ff157b82 */ /* 0x000e220000000800 */
[----:B------:R-:W-:Y:S02]  /*6c30*/  IMAD.IADD R5, R5, 0x1, R7 ;  /* 0x0000000105057824 */ /* 0x000fe400078e0207 */
[----:B-1----:R-:W-:Y:S01]  /*6c40*/  IMAD R15, R20, R6, R15 ;  /* 0x00000006140f7224 */ /* 0x002fe200078e020f */
[----:B------:R-:W-:Y:S02]  /*6c50*/  I2FP.F32.U32 R6, R12 ;  /* 0x0000000c00067245 */ /* 0x000fe40000201000 */
[----:B------:R-:W-:-:S02]  /*6c60*/  SHF.R.U64 R19, R4, UR8, R5 ;  /* 0x0000000804137c19 */ /* 0x000fc40008001205 */
[----:B------:R-:W-:Y:S01]  /*6c70*/  SHF.R.U32.HI R4, RZ, UR8, R5 ;  /* 0x00000008ff047c19 */ /* 0x000fe20008011605 */
[----:B------:R-:W-:Y:S01]  /*6c80*/  FMUL R6, R6, UR9 ;  /* 0x0000000906067c20 */ /* 0x000fe20008400000 */
[----:B------:R-:W-:Y:S02]  /*6c90*/  ULDC UR8, c[0x0][0x608] ;  /* 0x0001820000087ab9 */ /* 0x000fe40000000800 */
[--C-:B------:R-:W-:Y:S01]  /*6ca0*/  SHF.R.U64 R22, R19, UR8, R4.reuse ;  /* 0x0000000813167c19 */ /* 0x100fe20008001204 */
[----:B------:R1:W2:Y:S01]  /*6cb0*/  F2I.U32.TRUNC.NTZ R24, R6 ;  /* 0x0000000600187305 */ /* 0x0002a2000020f000 */
[----:B------:R-:W-:Y:S01]  /*6cc0*/  SHF.R.U32.HI R5, RZ, UR8, R4 ;  /* 0x00000008ff057c19 */ /* 0x000fe20008011604 */
[----:B------:R-:W-:-:S03]  /*6cd0*/  ULDC UR8, c[0x0][0x658] ;  /* 0x0001960000087ab9 */ /* 0x000fc60000000800 */
[--C-:B------:R-:W-:Y:S02]  /*6ce0*/  SHF.R.U64 R20, R22, UR8, R5.reuse ;  /* 0x0000000816147c19 */ /* 0x100fe40008001205 */
[----:B------:R-:W-:-:S03]  /*6cf0*/  SHF.R.U32.HI R23, RZ, UR8, R5 ;  /* 0x00000008ff177c19 */ /* 0x000fc60008011605 */
[----:B------:R-:W-:Y:S02]  /*6d00*/  IMAD.MOV.U32 R4, RZ, RZ, R20 ;  /* 0x000000ffff047224 */ /* 0x000fe400078e0014 */
[----:B------:R-:W-:Y:S01]  /*6d10*/  IMAD.MOV.U32 R5, RZ, RZ, R23 ;  /* 0x000000ffff057224 */ /* 0x000fe200078e0017 */
[----:B-1----:R-:W-:Y:S06]  /*6d20*/  @!P0 BRA `(.L_x_181) ;  /* 0x0000000000288947 */ /* 0x002fec0003800000 */
        /* <DEDUP_REMOVED lines=10> */
.L_x_181:
[----:B------:R-:W-:Y:S01]  /*6dd0*/  ISETP.NE.AND P0, PT, R2, 0x1, PT ;  /* 0x000000010200780c */ /* 0x000fe20003f05270 */
[----:B------:R-:W-:Y:S01]  /*6de0*/  ULDC UR8, c[0x0][0x648] ;  /* 0x0001920000087ab9 */ /* 0x000fe20000000800 */
[----:B------:R-:W-:Y:S01]  /*6df0*/  LOP3.LUT R22, R22, UR7, RZ, 0xc0, !PT ;  /* 0x0000000716167c12 */ /* 0x000fe2000f8ec0ff */
[----:B--2---:R-:W-:Y:S01]  /*6e00*/  IMAD.MOV R24, RZ, RZ, -R24 ;  /* 0x000000ffff187224 */ /* 0x004fe200078e0a18 */
[----:B------:R-:W-:Y:S01]  /*6e10*/  SHF.R.U64 R5, R4, UR8, R5 ;  /* 0x0000000804057c19 */ /* 0x000fe20008001205 */
[----:B------:R-:W-:Y:S01]  /*6e20*/  ULDC UR8, c[0x0][0x638] ;  /* 0x00018e0000087ab9 */ /* 0x000fe20000000800 */
[----:B------:R-:W-:Y:S01]  /*6e30*/  LOP3.LUT R19, R19, UR4, RZ, 0xc0, !PT ;  /* 0x0000000413137c12 */ /* 0x000fe2000f8ec0ff */
[----:B------:R-:W-:Y:S01]  /*6e40*/  ULDC UR9, c[0x0][0x610] ;  /* 0x0001840000097ab9 */ /* 0x000fe20000000800 */
[----:B------:R-:W-:Y:S02]  /*6e50*/  IMAD.MOV.U32 R4, RZ, RZ, 0x1 ;  /* 0x00000001ff047424 */ /* 0x000fe400078e00ff */
[----:B------:R-:W-:-:S02]  /*6e60*/  IMAD.MOV R7, RZ, RZ, -R5 ;  /* 0x000000ffff077224 */ /* 0x000fc400078e0a05 */
[----:B------:R-:W-:Y:S02]  /*6e70*/  IMAD R22, R5, UR5, R22 ;  /* 0x0000000505167c24 */ /* 0x000fe4000f8e0216 */
[----:B0-----:R-:W-:Y:S02]  /*6e80*/  @P0 IMAD R15, R21, R24, R12 ;  /* 0x00000018150f0224 */ /* 0x001fe400078e020c */
[----:B------:R-:W-:Y:S01]  /*6e90*/  IMAD R20, R7, UR8, R20 ;  /* 0x0000000807147c24 */ /* 0x000fe2000f8e0214 */
[----:B------:R-:W-:Y:S01]  /*6ea0*/  ULDC UR8, c[0x0][0x600] ;  /* 0x0001800000087ab9 */ /* 0x000fe20000000800 */
[----:B------:R-:W-:Y:S02]  /*6eb0*/  IMAD R15, R22, UR9, R15 ;  /* 0x00000009160f7c24 */ /* 0x000fe4000f8e020f */
[----:B------:R-:W-:Y:S02]  /*6ec0*/  IMAD R6, R20, UR8, R19 ;  /* 0x0000000814067c24 */ /* 0x000fe4000f8e0213 */
[----:B------:R-:W-:-:S03]  /*6ed0*/  IMAD.MOV.U32 R12, RZ, RZ, R14 ;  /* 0x000000ffff0c7224 */ /* 0x000fc600078e000e */
[----:B------:R-:W-:Y:S02]  /*6ee0*/  SEL R20, R6, R15, !P0 ;  /* 0x0000000f06147207 */ /* 0x000fe40004000000 */
[----:B------:R-:W-:-:S07]  /*6ef0*/  SEL R19, R15, R6, !P0 ;  /* 0x000000060f137207 */ /* 0x000fce0004000000 */
.L_x_179:
[----:B------:R-:W-:Y:S05]  /*6f00*/  BSYNC B1 ;  /* 0x0000000000017941 */ /* 0x000fea0003800000 */
.L_x_178:
[----:B------:R-:W-:-:S13]  /*6f10*/  LOP3.LUT P0, RZ, R4, 0xff, RZ, 0xc0, !PT ;  /* 0x000000ff04ff7812 */ /* 0x000fda000780c0ff */
[----:B------:R-:W-:Y:S05]  /*6f20*/  @P0 BRA `(.L_x_182) ;  /* 0xfffffff400400947 */ /* 0x000fea000383ffff */
[----:B------:R-:W-:Y:S05]  /*6f30*/  BSYNC B0 ;  /* 0x0000000000007941 */ /* 0x000fea0003800000 */
.L_x_171:
[----:B------:R-:W-:-:S03]  /*6f40*/  UMOV UR8, 0xffffffff ;  /* 0xffffffff00087882 */ /* 0x000fc60000000000 */
[----:B------:R-:W-:Y:S05]  /*6f50*/  BRA.DIV UR8, `(.L_x_183) ;  /* 0x0000000a08107947 */ /* 0x000fea000b800000 */
[----:B------:R-:W-:-:S13]  /*6f60*/  ELECT P6, URZ, PT ;  /* 0x00000000003f782f */ /* 0x000fda00038c0000 */
.L_x_204:
[----:B------:R-:W-:Y:S04]  /*6f70*/  BSSY B0, `(.L_x_184) ;  /* 0x000006a000007945 */ /* 0x000fe80003800000 */
[----:B------:R-:W-:Y:S05]  /*6f80*/  @!P6 BRA `(.L_x_185) ;  /* 0x0000000400a0e947 */ /* 0x000fea0003800000 */
[----:B------:R-:W-:-:S04]  /*6f90*/  LOP3.LUT R18, R18, 0x2, RZ, 0xfc, !PT ;  /* 0x0000000212127812 */ /* 0x000fc800078efcff */
[----:B------:R-:W-:-:S13]  /*6fa0*/  ISETP.NE.AND P0, PT, R18, 0x3, PT ;  /* 0x000000031200780c */ /* 0x000fda0003f05270 */
[----:B------:R-:W-:Y:S05]  /*6fb0*/  @!P0 BRA `(.L_x_186) ;  /* 0x0000000000048947 */ /* 0x000fea0003800000 */
[----:B------:R-:W-:Y:S01]  /*6fc0*/  BPT.TRAP 0x1 ;  /* 0x000000040000795c */ /* 0x000fe20000300000 */
.L_x_186:
[----:B------:R-:W0:Y:S01]  /*6fd0*/  S2R R5, SR_CgaCtaId ;  /* 0x0000000000057919 */ /* 0x000e220000008800 */
[----:B------:R-:W-:Y:S02]  /*6fe0*/  MOV R0, 0x400 ;  /* 0x0000040000007802 */ /* 0x000fe40000000f00 */
[----:B------:R-:W-:Y:S02]  /*6ff0*/  SHF.L.U32 R4, R3, 0x1f, RZ ;  /* 0x0000001f03047819 */ /* 0x000fe400000006ff */
[----:B0-----:R-:W-:-:S05]  /*7000*/  LEA R0, R5, R0, 0x18 ;  /* 0x0000000005007211 */ /* 0x001fca00078ec0ff */
[----:B------:R-:W-:-:S04]  /*7010*/  VIADD R0, R0, 0x58 ;  /* 0x0000005800007836 */ /* 0x000fc80000000000 */
[C---:B------:R-:W-:Y:S02]  /*7020*/  IMAD R7, R13.reuse, 0x8, R0 ;  /* 0x000000080d077824 */ /* 0x040fe400078e0200 */
[----:B------:R-:W-:Y:S02]  /*7030*/  VIADD R13, R13, 0x1 ;  /* 0x000000010d0d7836 */ /* 0x000fe40000000000 */
[----:B------:R-:W0:Y:S03]  /*7040*/  SYNCS.PHASECHK.TRANS64.TRYWAIT P0, [R7+URZ], R4 ;  /* 0x00000004070075a7 */ /* 0x000e26000800017f */
[----:B------:R-:W-:-:S04]  /*7050*/  ISETP.NE.AND P1, PT, R13, 0xb, PT ;  /* 0x0000000b0d00780c */ /* 0x000fc80003f25270 */
[----:B------:R-:W-:Y:S02]  /*7060*/  SEL R2, RZ, 0x1, P1 ;  /* 0x00000001ff027807 */ /* 0x000fe40000800000 */
[----:B------:R-:W-:Y:S02]  /*7070*/  SEL R13, R13, RZ, P1 ;  /* 0x000000ff0d0d7207 */ /* 0x000fe40000800000 */
[----:B------:R-:W-:-:S03]  /*7080*/  LOP3.LUT R6, R3, R2, RZ, 0x3c, !PT ;  /* 0x0000000203067212 */ /* 0x000fc600078e3cff */
[----:B------:R-:W-:Y:S01]  /*7090*/  IMAD R8, R13, 0x8, R0 ;  /* 0x000000080d087824 */ /* 0x000fe200078e0200 */
[----:B------:R-:W-:Y:S01]  /*70a0*/  SHF.L.U32 R5, R6, 0x1f, RZ ;  /* 0x0000001f06057819 */ /* 0x000fe200000006ff */
[----:B0-----:R-:W-:Y:S06]  /*70b0*/  @!P0 BRA `(.L_x_187) ;  /* 0x0000000400d88947 */ /* 0x001fec0003800000 */
.L_x_205:
[----:B------:R-:W1:Y:S01]  /*70c0*/  SYNCS.PHASECHK.TRANS64.TRYWAIT P0, [R8+URZ], R5 ;  /* 0x00000005080075a7 */ /* 0x000e62000800017f */
[----:B------:R-:W-:-:S05]  /*70d0*/  VIADD R2, R13, 0x1 ;  /* 0x000000010d027836 */ /* 0x000fca0000000000 */
[----:B------:R-:W-:-:S04]  /*70e0*/  ISETP.NE.AND P1, PT, R2, 0xb, PT ;  /* 0x0000000b0200780c */ /* 0x000fc80003f25270 */
[----:B------:R-:W-:Y:S02]  /*70f0*/  SEL R3, RZ, 0x1, P1 ;  /* 0x00000001ff037807 */ /* 0x000fe40000800000 */
[----:B0-----:R-:W-:Y:S02]  /*7100*/  SEL R7, R2, RZ, P1 ;  /* 0x000000ff02077207 */ /* 0x001fe40000800000 */
[----:B------:R-:W-:-:S03]  /*7110*/  LOP3.LUT R6, R6, R3, RZ, 0x3c, !PT ;  /* 0x0000000306067212 */ /* 0x000fc600078e3cff */
[----:B------:R-:W-:Y:S01]  /*7120*/  IMAD R9, R7, 0x8, R0 ;  /* 0x0000000807097824 */ /* 0x000fe200078e0200 */
[----:B------:R-:W-:Y:S01]  /*7130*/  SHF.L.U32 R4, R6, 0x1f, RZ ;  /* 0x0000001f06047819 */ /* 0x000fe200000006ff */
[----:B-1----:R-:W-:Y:S06]  /*7140*/  @!P0 BRA `(.L_x_188) ;  /* 0x0000000400c88947 */ /* 0x002fec0003800000 */
.L_x_206:
[----:B------:R-:W1:Y:S01]  /*7150*/  SYNCS.PHASECHK.TRANS64.TRYWAIT P0, [R9+URZ], R4 ;  /* 0x00000004090075a7 */ /* 0x000e62000800017f */
[----:B------:R-:W-:-:S05]  /*7160*/  VIADD R2, R7, 0x1 ;  /* 0x0000000107027836 */ /* 0x000fca0000000000 */
[----:B------:R-:W-:-:S04]  /*7170*/  ISETP.NE.AND P1, PT, R2, 0xb, PT ;  /* 0x0000000b0200780c */ /* 0x000fc80003f25270 */
[----:B------:R-:W-:Y:S02]  /*7180*/  SEL R3, RZ, 0x1, P1 ;  /* 0x00000001ff037807 */ /* 0x000fe40000800000 */
[----:B------:R-:W-:Y:S02]  /*7190*/  SEL R7, R2, RZ, P1 ;  /* 0x000000ff02077207 */ /* 0x000fe40000800000 */
[----:B------:R-:W-:-:S03]  /*71a0*/  LOP3.LUT R6, R6, R3, RZ, 0x3c, !PT ;  /* 0x0000000306067212 */ /* 0x000fc600078e3cff */
[----:B0-----:R-:W-:Y:S01]  /*71b0*/  IMAD R8, R7, 0x8, R0 ;  /* 0x0000000807087824 */ /* 0x001fe200078e0200 */
[----:B------:R-:W-:Y:S01]  /*71c0*/  SHF.L.U32 R5, R6, 0x1f, RZ ;  /* 0x0000001f06057819 */ /* 0x000fe200000006ff */
[----:B-1----:R-:W-:Y:S06]  /*71d0*/  @!P0 BRA `(.L_x_189) ;  /* 0x0000000400b88947 */ /* 0x002fec0003800000 */
.L_x_207:
        /* <DEDUP_REMOVED lines=9> */
.L_x_208:
        /* <DEDUP_REMOVED lines=9> */
.L_x_209:
        /* <DEDUP_REMOVED lines=9> */
.L_x_210:
        /* <DEDUP_REMOVED lines=9> */
.L_x_211:
        /* <DEDUP_REMOVED lines=9> */
.L_x_212:
[----:B------:R-:W1:Y:S01]  /*74b0*/  SYNCS.PHASECHK.TRANS64.TRYWAIT P0, [R9+URZ], R4 ;  /* 0x00000004090075a7 */ /* 0x000e62000800017f */
[----:B------:R-:W-:-:S05]  /*74c0*/  VIADD R2, R7, 0x1 ;  /* 0x0000000107027836 */ /* 0x000fca0000000000 */
[----:B------:R-:W-:-:S04]  /*74d0*/  ISETP.NE.AND P1, PT, R2, 0xb, PT ;  /* 0x0000000b0200780c */ /* 0x000fc80003f25270 */
[----:B------:R-:W-:Y:S02]  /*74e0*/  SEL R3, RZ, 0x1, P1 ;  /* 0x00000001ff037807 */ /* 0x000fe40000800000 */
[----:B------:R-:W-:Y:S02]  /*74f0*/  SEL R7, R2, RZ, P1 ;  /* 0x000000ff02077207 */ /* 0x000fe40000800000 */
[----:B------:R-:W-:-:S03]  /*7500*/  LOP3.LUT R11, R6, R3, RZ, 0x3c, !PT ;  /* 0x00000003060b7212 */ /* 0x000fc600078e3cff */
[----:B------:R-:W-:Y:S01]  /*7510*/  IMAD R6, R7, 0x8, R0 ;  /* 0x0000000807067824 */ /* 0x000fe200078e0200 */
[----:B0-----:R-:W-:Y:S01]  /*7520*/  SHF.L.U32 R5, R11, 0x1f, RZ ;  /* 0x0000001f0b057819 */ /* 0x001fe200000006ff */
[----:B-1----:R-:W-:Y:S06]  /*7530*/  @!P0 BRA `(.L_x_195) ;  /* 0x0000000400588947 */ /* 0x002fec0003800000 */
.L_x_213:
[----:B------:R-:W1:Y:S01]  /*7540*/  SYNCS.PHASECHK.TRANS64.TRYWAIT P0, [R6+URZ], R5 ;  /* 0x00000005060075a7 */ /* 0x000e62000800017f */
[----:B------:R-:W-:-:S05]  /*7550*/  VIADD R2, R7, 0x1 ;  /* 0x0000000107027836 */ /* 0x000fca0000000000 */
[----:B------:R-:W-:-:S04]  /*7560*/  ISETP.NE.AND P1, PT, R2, 0xb, PT ;  /* 0x0000000b0200780c */ /* 0x000fc80003f25270 */
[----:B0-----:R-:W-:Y:S02]  /*7570*/  SEL R4, RZ, 0x1, P1 ;  /* 0x00000001ff047807 */ /* 0x001fe40000800000 */
[----:B------:R-:W-:Y:S02]  /*7580*/  SEL R3, R2, RZ, P1 ;  /* 0x000000ff02037207 */ /* 0x000fe40000800000 */
[----:B------:R-:W-:Y:S01]  /*7590*/  LOP3.LUT R4, R11, R4, RZ, 0x3c, !PT ;  /* 0x000000040b047212 */ /* 0x000fe200078e3cff */
[----:B-1----:R-:W-:Y:S06]  /*75a0*/  @!P0 BRA `(.L_x_196) ;  /* 0x0000000400508947 */ /* 0x002fec0003800000 */
.L_x_214:
[----:B------:R-:W-:Y:S01]  /*75b0*/  IMAD R3, R3, 0x8, R0 ;  /* 0x0000000803037824 */ /* 0x000fe200078e0200 */
[----:B------:R-:W-:-:S07]  /*75c0*/  SHF.L.U32 R0, R4, 0x1f, RZ ;  /* 0x0000001f04007819 */ /* 0x000fce00000006ff */
.L_x_197:
[----:B-1----:R1:W2:Y:S02]  /*75d0*/  SYNCS.PHASECHK.TRANS64.TRYWAIT P0, [R3+URZ], R0 ;  /* 0x00000000030075a7 */ /* 0x0022a4000800017f */
[----:B--2---:R-:W-:Y:S05]  /*75e0*/  @!P0 NANOSLEEP.SYNCS 0x989680 ;  /* 0x009896800000895d */ /* 0x004fea0003900000 */
[----:B------:R-:W2:Y:S02]  /*75f0*/  @!P0 SYNCS.PHASECHK.TRANS64 P0, [R3+URZ], R0 ;  /* 0x00000000030085a7 */ /* 0x000ea4000800007f */
[----:B--2---:R-:W-:Y:S05]  /*7600*/  @!P0 BRA `(.L_x_197) ;  /* 0xfffffffc00f08947 */ /* 0x004fea000383ffff */
.L_x_185:
[----:B------:R-:W-:Y:S05]  /*7610*/  BSYNC B0 ;  /* 0x0000000000007941 */ /* 0x000fea0003800000 */
.L_x_184:
[----:B------:R-:W-:Y:S05]  /*7620*/  EXIT ;  /* 0x000000000000794d */ /* 0x000fea0003800000 */
.L_x_22:
[----:B-1----:R1:W2:Y:S02]  /*7630*/  SYNCS.PHASECHK.TRANS64.TRYWAIT P1, [R3+URZ], R0 ;  /* 0x00000000030075a7 */ /* 0x0022a4000802017f */
[----:B--2---:R-:W-:Y:S05]  /*7640*/  @!P1 NANOSLEEP.SYNCS 0x989680 ;  /* 0x009896800000995d */ /* 0x004fea0003900000 */
[----:B------:R-:W2:Y:S02]  /*7650*/  @!P1 SYNCS.PHASECHK.TRANS64 P1, [R3+URZ], R0 ;  /* 0x00000000030095a7 */ /* 0x000ea4000802007f */
[----:B--2---:R-:W-:Y:S05]  /*7660*/  @!P1 BRA `(.L_x_22) ;  /* 0xfffffffc00f09947 */ /* 0x004fea000383ffff */
[----:B------:R-:W-:Y:S05]  /*7670*/  BRA `(.L_x_21) ;  /* 0xffffffa000807947 */ /* 0x000fea000383ffff */
.L_x_27:
[----:B-1----:R1:W2:Y:S02]  /*7680*/  SYNCS.PHASECHK.TRANS64.TRYWAIT P1, [R5+URZ], R4 ;  /* 0x00000004050075a7 */ /* 0x0022a4000802017f */
[----:B--2---:R-:W-:Y:S05]  /*7690*/  @!P1 NANOSLEEP.SYNCS 0x989680 ;  /* 0x009896800000995d */ /* 0x004fea0003900000 */
[----:B------:R-:W2:Y:S02]  /*76a0*/  @!P1 SYNCS.PHASECHK.TRANS64 P1, [R5+URZ], R4 ;  /* 0x00000004050095a7 */ /* 0x000ea4000802007f */
[----:B--2---:R-:W-:Y:S05]  /*76b0*/  @!P1 BRA `(.L_x_27) ;  /* 0xfffffffc00f09947 */ /* 0x004fea000383ffff */
[----:B------:R-:W-:Y:S05]  /*76c0*/  BRA `(.L_x_26) ;  /* 0xffffffa400547947 */ /* 0x000fea000383ffff */
.L_x_172:
[----:B------:R-:W-:Y:S01]  /*76d0*/  BSSY B1, `(.L_x_198) ;  /* 0x0000006000017945 */ /* 0x000fe20003800000 */
[----:B------:R-:W-:-:S07]  /*76e0*/  IMAD.MOV.U32 R15, RZ, RZ, -0x1 ;  /* 0xffffffffff0f7424 */ /* 0x000fce00078e00ff */
[----:B------:R-:W-:Y:S05]  /*76f0*/  WARPSYNC.COLLECTIVE R15, `(.L_x_199) ;  /* 0x000000000f0c7348 */ /* 0x000fea0003c00000 */
[----:B------:R-:W-:Y:S02]  /*7700*/  ELECT P6, UR62, PT ;  /* 0x00000000003e782f */ /* 0x000fe400038c0000 */
[----:B------:R-:W-:Y:S01]  /*7710*/  MOV R14, UR62 ;  /* 0x0000003e000e7c02 */ /* 0x000fe20008000f00 */
[----:B------:R-:W-:Y:S10]  /*7720*/  ENDCOLLECTIVE ;  /* 0x000000000000791b */ /* 0x000ff40003800000 */
.L_x_199:
[----:B------:R-:W-:Y:S05]  /*7730*/  BSYNC B1 ;  /* 0x0000000000017941 */ /* 0x000fea0003800000 */
.L_x_198:
[----:B------:R-:W-:Y:S05]  /*7740*/  BRA `(.L_x_200) ;  /* 0xffffffec00447947 */ /* 0x000fea000383ffff */
.L_x_175:
[----:B-1----:R1:W2:Y:S02]  /*7750*/  SYNCS.PHASECHK.TRANS64.TRYWAIT P0, [R22+URZ+0x58], R7 ;  /* 0x00005807160075a7 */ /* 0x0022a4000800017f */
[----:B--2---:R-:W-:Y:S05]  /*7760*/  @!P0 NANOSLEEP.SYNCS 0x989680 ;  /* 0x009896800000895d */ /* 0x004fea0003900000 */
[----:B------:R-:W2:Y:S02]  /*7770*/  @!P0 SYNCS.PHASECHK.TRANS64 P0, [R22+URZ+0x58], R7 ;  /* 0x00005807160085a7 */ /* 0x000ea4000800007f */
[----:B--2---:R-:W-:Y:S05]  /*7780*/  @!P0 BRA `(.L_x_175) ;  /* 0xfffffffc00f08947 */ /* 0x004fea000383ffff */
[----:B------:R-:W-:Y:S05]  /*7790*/  BRA `(.L_x_201) ;  /* 0xffffffec00807947 */ /* 0x000fea000383ffff */
.L_x_183:
[----:B------:R-:W-:Y:S01]  /*77a0*/  BSSY B0, `(.L_x_202) ;  /* 0x0000006000007945 */ /* 0x000fe20003800000 */
[----:B------:R-:W-:-:S07]  /*77b0*/  IMAD.MOV.U32 R15, RZ, RZ, -0x1 ;  /* 0xffffffffff0f7424 */ /* 0x000fce00078e00ff */
[----:B------:R-:W-:Y:S05]  /*77c0*/  WARPSYNC.COLLECTIVE R15, `(.L_x_203) ;  /* 0x000000000f0c7348 */ /* 0x000fea0003c00000 */
[----:B------:R-:W-:Y:S02]  /*77d0*/  ELECT P6, UR62, PT ;  /* 0x00000000003e782f */ /* 0x000fe400038c0000 */
[----:B------:R-:W-:Y:S01]  /*77e0*/  MOV R14, UR62 ;  /* 0x0000003e000e7c02 */ /* 0x000fe20008000f00 */
[----:B------:R-:W-:Y:S10]  /*77f0*/  ENDCOLLECTIVE ;  /* 0x000000000000791b */ /* 0x000ff40003800000 */
.L_x_203:
[----:B------:R-:W-:Y:S05]  /*7800*/  BSYNC B0 ;  /* 0x0000000000007941 */ /* 0x000fea0003800000 */
.L_x_202:
[----:B------:R-:W-:Y:S05]  /*7810*/  BRA `(.L_x_204) ;  /* 0xfffffff400d47947 */ /* 0x000fea000383ffff */
.L_x_187:
[----:B0-----:R0:W1:Y:S02]  /*7820*/  SYNCS.PHASECHK.TRANS64.TRYWAIT P0, [R7+URZ], R4 ;  /* 0x00000004070075a7 */ /* 0x001064000800017f */
[----:B-1----:R-:W-:Y:S05]  /*7830*/  @!P0 NANOSLEEP.SYNCS 0x989680 ;  /* 0x009896800000895d */ /* 0x002fea0003900000 */
[----:B------:R-:W1:Y:S02]  /*7840*/  @!P0 SYNCS.PHASECHK.TRANS64 P0, [R7+URZ], R4 ;  /* 0x00000004070085a7 */ /* 0x000e64000800007f */
[----:B-1----:R-:W-:Y:S05]  /*7850*/  @!P0 BRA `(.L_x_187) ;  /* 0xfffffffc00f08947 */ /* 0x002fea000383ffff */
[----:B------:R-:W-:Y:S05]  /*7860*/  BRA `(.L_x_205) ;  /* 0xfffffff800147947 */ /* 0x000fea000383ffff */
.L_x_188:
[----:B0-----:R0:W1:Y:S02]  /*7870*/  SYNCS.PHASECHK.TRANS64.TRYWAIT P0, [R8+URZ], R5 ;  /* 0x00000005080075a7 */ /* 0x001064000800017f */
[----:B-1----:R-:W-:Y:S05]  /*7880*/  @!P0 NANOSLEEP.SYNCS 0x989680 ;  /* 0x009896800000895d */ /* 0x002fea0003900000 */
[----:B------:R-:W1:Y:S02]  /*7890*/  @!P0 SYNCS.PHASECHK.TRANS64 P0, [R8+URZ], R5 ;  /* 0x00000005080085a7 */ /* 0x000e64000800007f */
[----:B-1----:R-:W-:Y:S05]  /*78a0*/  @!P0 BRA `(.L_x_188) ;  /* 0xfffffffc00f08947 */ /* 0x002fea000383ffff */
[----:B------:R-:W-:Y:S05]  /*78b0*/  BRA `(.L_x_206) ;  /* 0xfffffff800247947 */ /* 0x000fea000383ffff */
.L_x_189:
[----:B0-----:R0:W1:Y:S02]  /*78c0*/  SYNCS.PHASECHK.TRANS64.TRYWAIT P0, [R9+URZ], R4 ;  /* 0x00000004090075a7 */ /* 0x001064000800017f */
[----:B-1----:R-:W-:Y:S05]  /*78d0*/  @!P0 NANOSLEEP.SYNCS 0x989680 ;  /* 0x009896800000895d */ /* 0x002fea0003900000 */
[----:B------:R-:W1:Y:S02]  /*78e0*/  @!P0 SYNCS.PHASECHK.TRANS64 P0, [R9+URZ], R4 ;  /* 0x00000004090085a7 */ /* 0x000e64000800007f */
[----:B-1----:R-:W-:Y:S05]  /*78f0*/  @!P0 BRA `(.L_x_189) ;  /* 0xfffffffc00f08947 */ /* 0x002fea000383ffff */
[----:B------:R-:W-:Y:S05]  /*7900*/  BRA `(.L_x_207) ;  /* 0xfffffff800347947 */ /* 0x000fea000383ffff */
.L_x_190:
[----:B0-----:R0:W1:Y:S02]  /*7910*/  SYNCS.PHASECHK.TRANS64.TRYWAIT P0, [R8+URZ], R5 ;  /* 0x00000005080075a7 */ /* 0x001064000800017f */
[----:B-1----:R-:W-:Y:S05]  /*7920*/  @!P0 NANOSLEEP.SYNCS 0x989680 ;  /* 0x009896800000895d */ /* 0x002fea0003900000 */
[----:B------:R-:W1:Y:S02]  /*7930*/  @!P0 SYNCS.PHASECHK.TRANS64 P0, [R8+URZ], R5 ;  /* 0x00000005080085a7 */ /* 0x000e64000800007f */
[----:B-1----:R-:W-:Y:S05]  /*7940*/  @!P0 BRA `(.L_x_190) ;  /* 0xfffffffc00f08947 */ /* 0x002fea000383ffff */
[----:B------:R-:W-:Y:S05]  /*7950*/  BRA `(.L_x_208) ;  /* 0xfffffff800447947 */ /* 0x000fea000383ffff */
.L_x_191:
[----:B0-----:R0:W1:Y:S02]  /*7960*/  SYNCS.PHASECHK.TRANS64.TRYWAIT P0, [R9+URZ], R4 ;  /* 0x00000004090075a7 */ /* 0x001064000800017f */
[----:B-1----:R-:W-:Y:S05]  /*7970*/  @!P0 NANOSLEEP.SYNCS 0x989680 ;  /* 0x009896800000895d */ /* 0x002fea0003900000 */
[----:B------:R-:W1:Y:S02]  /*7980*/  @!P0 SYNCS.PHASECHK.TRANS64 P0, [R9+URZ], R4 ;  /* 0x00000004090085a7 */ /* 0x000e64000800007f */
[----:B-1----:R-:W-:Y:S05]  /*7990*/  @!P0 BRA `(.L_x_191) ;  /* 0xfffffffc00f08947 */ /* 0x002fea000383ffff */
[----:B------:R-:W-:Y:S05]  /*79a0*/  BRA `(.L_x_209) ;  /* 0xfffffff800547947 */ /* 0x000fea000383ffff */
.L_x_192:
[----:B0-----:R0:W1:Y:S02]  /*79b0*/  SYNCS.PHASECHK.TRANS64.TRYWAIT P0, [R8+URZ], R5 ;  /* 0x00000005080075a7 */ /* 0x001064000800017f */
[----:B-1----:R-:W-:Y:S05]  /*79c0*/  @!P0 NANOSLEEP.SYNCS 0x989680 ;  /* 0x009896800000895d */ /* 0x002fea0003900000 */
[----:B------:R-:W1:Y:S02]  /*79d0*/  @!P0 SYNCS.PHASECHK.TRANS64 P0, [R8+URZ], R5 ;  /* 0x00000005080085a7 */ /* 0x000e64000800007f */
[----:B-1----:R-:W-:Y:S05]  /*79e0*/  @!P0 BRA `(.L_x_192) ;  /* 0xfffffffc00f08947 */ /* 0x002fea000383ffff */
[----:B------:R-:W-:Y:S05]  /*79f0*/  BRA `(.L_x_210) ;  /* 0xfffffff800647947 */ /* 0x000fea000383ffff */
.L_x_193:
[----:B0-----:R0:W1:Y:S02]  /*7a00*/  SYNCS.PHASECHK.TRANS64.TRYWAIT P0, [R9+URZ], R4 ;  /* 0x00000004090075a7 */ /* 0x001064000800017f */
[----:B-1----:R-:W-:Y:S05]  /*7a10*/  @!P0 NANOSLEEP.SYNCS 0x989680 ;  /* 0x009896800000895d */ /* 0x002fea0003900000 */
[----:B------:R-:W1:Y:S02]  /*7a20*/  @!P0 SYNCS.PHASECHK.TRANS64 P0, [R9+URZ], R4 ;  /* 0x00000004090085a7 */ /* 0x000e64000800007f */
[----:B-1----:R-:W-:Y:S05]  /*7a30*/  @!P0 BRA `(.L_x_193) ;  /* 0xfffffffc00f08947 */ /* 0x002fea000383ffff */
[----:B------:R-:W-:Y:S05]  /*7a40*/  BRA `(.L_x_211) ;  /* 0xfffffff800747947 */ /* 0x000fea000383ffff */
.L_x_194:
[----:B0-----:R0:W1:Y:S02]  /*7a50*/  SYNCS.PHASECHK.TRANS64.TRYWAIT P0, [R8+URZ], R5 ;  /* 0x00000005080075a7 */ /* 0x001064000800017f */
[----:B-1----:R-:W-:Y:S05]  /*7a60*/  @!P0 NANOSLEEP.SYNCS 0x989680 ;  /* 0x009896800000895d */ /* 0x002fea0003900000 */
[----:B------:R-:W1:Y:S02]  /*7a70*/  @!P0 SYNCS.PHASECHK.TRANS64 P0, [R8+URZ], R5 ;  /* 0x00000005080085a7 */ /* 0x000e64000800007f */
[----:B-1----:R-:W-:Y:S05]  /*7a80*/  @!P0 BRA `(.L_x_194) ;  /* 0xfffffffc00f08947 */ /* 0x002fea000383ffff */
[----:B------:R-:W-:Y:S05]  /*7a90*/  BRA `(.L_x_212) ;  /* 0xfffffff800847947 */ /* 0x000fea000383ffff */
.L_x_195:
[----:B0-----:R0:W1:Y:S02]  /*7aa0*/  SYNCS.PHASECHK.TRANS64.TRYWAIT P0, [R9+URZ], R4 ;  /* 0x00000004090075a7 */ /* 0x001064000800017f */
[----:B-1----:R-:W-:Y:S05]  /*7ab0*/  @!P0 NANOSLEEP.SYNCS 0x989680 ;  /* 0x009896800000895d */ /* 0x002fea0003900000 */
[----:B------:R-:W1:Y:S02]  /*7ac0*/  @!P0 SYNCS.PHASECHK.TRANS64 P0, [R9+URZ], R4 ;  /* 0x00000004090085a7 */ /* 0x000e64000800007f */
[----:B-1----:R-:W-:Y:S05]  /*7ad0*/  @!P0 BRA `(.L_x_195) ;  /* 0xfffffffc00f08947 */ /* 0x002fea000383ffff */
[----:B------:R-:W-:Y:S05]  /*7ae0*/  BRA `(.L_x_213) ;  /* 0xfffffff800947947 */ /* 0x000fea000383ffff */
.L_x_196:
[----:B0-----:R0:W1:Y:S02]  /*7af0*/  SYNCS.PHASECHK.TRANS64.TRYWAIT P0, [R6+URZ], R5 ;  /* 0x00000005060075a7 */ /* 0x001064000800017f */
[----:B-1----:R-:W-:Y:S05]  /*7b00*/  @!P0 NANOSLEEP.SYNCS 0x989680 ;  /* 0x009896800000895d */ /* 0x002fea0003900000 */
[----:B------:R-:W1:Y:S02]  /*7b10*/  @!P0 SYNCS.PHASECHK.TRANS64 P0, [R6+URZ], R5 ;  /* 0x00000005060085a7 */ /* 0x000e64000800007f */
[----:B-1----:R-:W-:Y:S05]  /*7b20*/  @!P0 BRA `(.L_x_196) ;  /* 0xfffffffc00f08947 */ /* 0x002fea000383ffff */
[----:B------:R-:W-:Y:S05]  /*7b30*/  BRA `(.L_x_214) ;  /* 0xfffffff8009c7947 */ /* 0x000fea000383ffff */
.L_x_215:
[----:B------:R-:W-:-:S00]  /*7b40*/  BRA `(.L_x_215) ;  /* 0xfffffffc00fc7947 */ /* 0x000fc0000383ffff */
[----:B------:R-:W-:-:S00]  /*7b50*/  NOP ;  /* 0x0000000000007918 */ /* 0x000fc00000000000 */
        /* <DEDUP_REMOVED lines=10> */
.L_x_216:


//--------------------- .nv.global.init           --------------------------
	.section	.nv.global.init,"aw",@progbits
.nv.global.init:
	.type		$str$22,@object
	.size		$str$22,($str$23 - $str$22)
$str$22:
        /*0000*/ 	.byte	0x6b, 0x5f, 0x74, 0x69, 0x6c, 0x65, 0x5f, 0x63, 0x6f, 0x75, 0x6e, 0x74, 0x20, 0x3e, 0x3d, 0x20
        /*0010*/ 	.byte	0x31, 0x00
	.type		$str$23,@object
	.size		$str$23,(__unnamed_1 - $str$23)
$str$23:
        /*0012*/ 	.byte	0x2f, 0x74, 0x6d, 0x70, 0x2f, 0x63, 0x75, 0x74, 0x6c, 0x61, 0x73, 0x73, 0x5f, 0x73, 0x77, 0x65
        /*0022*/ 	.byte	0x65, 0x70, 0x5f, 0x73, 0x72, 0x63, 0x2f, 0x69, 0x6e, 0x63, 0x6c, 0x75, 0x64, 0x65, 0x2f, 0x63
        /*0032*/ 	.byte	0x75, 0x74, 0x6c, 0x61, 0x73, 0x73, 0x2f, 0x67, 0x65, 0x6d, 0x6d, 0x2f, 0x63, 0x6f, 0x6c, 0x6c
        /*0042*/ 	.byte	0x65, 0x63, 0x74, 0x69, 0x76, 0x65, 0x2f, 0x73, 0x6d, 0x39, 0x30, 0x5f, 0x6d, 0x6d, 0x61, 0x5f
        /*0052*/ 	.byte	0x74, 0x6d, 0x61, 0x5f, 0x67, 0x6d, 0x6d, 0x61, 0x5f, 0x73, 0x73, 0x5f, 0x77, 0x61, 0x72, 0x70
        /*0062*/ 	.byte	0x73, 0x70, 0x65, 0x63, 0x69, 0x61, 0x6c, 0x69, 0x7a, 0x65, 0x64, 0x2e, 0x68, 0x70, 0x70, 0x00
	.type		__unnamed_1,@object
	.size		__unnamed_1,(.L_0 - __unnamed_1)
__unnamed_1:
        /*0072*/ 	.byte	0x76, 0x6f, 0x69, 0x64, 0x20, 0x63, 0x75, 0x74, 0x6c, 0x61, 0x73, 0x73, 0x3a, 0x3a, 0x67, 0x65
        /* <DEDUP_REMOVED lines=173> */
        /*0b52*/ 	.byte	0x5d, 0x00
.L_0:


//--------------------- .nv.shared._ZN7cutlass13device_kernelINS_4gemm6kernel13GemmUniversalIN4cute5tupleIJiiiiEEENS1_10collective13CollectiveMmaINS1_34MainloopSm90TmaGmmaWarpSpecializedILi11ENS5_IJNS4_1CILi2EEESB_NSA_ILi1EEEEEENS1_35KernelTmaWarpSpecializedCooperativeEEENS5_IJNSA_ILi256EEENSA_ILi64EEESH_EEEaNS5_IJlSC_lEEEaSJ_NS4_8TiledMMAINS4_8MMA_AtomIJNS4_4SM904GMMA26MMA_64x64x32_S32S8S8_SS_TNEEEENS4_6LayoutINS5_IJSB_SC_SC_EEENS5_IJSC_NSA_ILi0EEESS_EEEEENS5_IJNS4_10UnderscoreESV_SV_EEEEENS4_23SM90_TMA_LOAD_MULTICASTENS4_14ComposedLayoutINS4_7SwizzleILi2ELi4ELi3EEENS4_18smem_ptr_flag_bitsILi8EEENSQ_INS5_IJNSA_ILi8EEESH_EEENS5_IJSH_SC_EEEEEEEvNS4_8identityESY_S18_vS19_EENS_8epilogue10collective6detail29Sm90TmaWarpSpecializedAdapterINS1C_15DefaultEpilogueIaSJ_SJ_NS1B_6thread17LinearCombinationIaLi1EiiLNS1G_9ScaleType4KindE0ELNS_15FloatRoundStyleE2EaEENS1_15EpilogueDefaultEEEEEvvEEEEvNT_6ParamsE --------------------------
	.section	.nv.shared._ZN7cutlass13device_kernelINS_4gemm6kernel13GemmUniversalIN4cute5tupleIJiiiiEEENS1_10collective13CollectiveMmaINS1_34MainloopSm90TmaGmmaWarpSpecializedILi11ENS5_IJNS4_1CILi2EEESB_NSA_ILi1EEEEEENS1_35KernelTmaWarpSpecializedCooperativeEEENS5_IJNSA_ILi256EEENSA_ILi64EEESH_EEEaNS5_IJlSC_lEEEaSJ_NS4_8TiledMMAINS4_8MMA_AtomIJNS4_4SM904GMMA26MMA_64x64x32_S32S8S8_SS_TNEEEENS4_6LayoutINS5_IJSB_SC_SC_EEENS5_IJSC_NSA_ILi0EEESS_EEEEENS5_IJNS4_10UnderscoreESV_SV_EEEEENS4_23SM90_TMA_LOAD_MULTICASTENS4_14ComposedLayoutINS4_7SwizzleILi2ELi4ELi3EEENS4_18smem_ptr_flag_bitsILi8EEENSQ_INS5_IJNSA_ILi8EEESH_EEENS5_IJSH_SC_EEEEEEEvNS4_8identityESY_S18_vS19_EENS_8epilogue10collective6detail29Sm90TmaWarpSpecializedAdapterINS1C_15DefaultEpilogueIaSJ_SJ_NS1B_6thread17LinearCombinationIaLi1EiiLNS1G_9ScaleType4KindE0ELNS_15FloatRoundStyleE2EaEENS1_15EpilogueDefaultEEEEEvvEEEEvNT_6ParamsE,"aw",@nobits
	.sectionflags	@""
	.align	16
	.zero		1024


//--------------------- .nv.shared.reserved.0     --------------------------
	.section	.nv.shared.reserved.0,"aw",@nobits
	.weak		__nv_reservedSMEM_offset_0_alias
	.size		__nv_reservedSMEM_offset_0_alias, 0, 0
	.other		__nv_reservedSMEM_offset_0_alias,@"STO_CUDA_RESERVED_SHARED STV_DEFAULT"
__nv_reservedSMEM_offset_0_alias:
	.zero		0


//--------------------- .nv.global                --------------------------
	.section	.nv.global,"aw",@nobits
.nv.global:
	.type		_ZN39_INTERNAL_1308782b_4_k_cu_ec21f986_50604cute1_E,@object
	.size		_ZN39_INTERNAL_1308782b_4_k_cu_ec21f986_50604cute1_E,(_ZN39_INTERNAL_1308782b_4_k_cu_ec21f986_50604cuda3std3__45__cpo6cbeginE - _ZN39_INTERNAL_1308782b_4_k_cu_ec21f986_50604cute1_E)
_ZN39_INTERNAL_1308782b_4_k_cu_ec21f986_50604cute1_E:
	.zero		1
	.type		_ZN39_INTERNAL_1308782b_4_k_cu_ec21f986_50604cuda3std3__45__cpo6cbeginE,@object
	.size		_ZN39_INTERNAL_1308782b_4_k_cu_ec21f986_50604cuda3std3__45__cpo6cbeginE,(_ZN39_INTERNAL_1308782b_4_k_cu_ec21f986_50604cuda3std3__48in_placeE - _ZN39_INTERNAL_1308782b_4_k_cu_ec21f986_50604cuda3std3__45__cpo6cbeginE)
_ZN39_INTERNAL_1308782b_4_k_cu_ec21f986_50604cuda3std3__45__cpo6cbeginE:
	.zero		1
	.type		_ZN39_INTERNAL_1308782b_4_k_cu_ec21f986_50604cuda3std3__48in_placeE,@object
	.size		_ZN39_INTERNAL_1308782b_4_k_cu_ec21f986_50604cuda3std3__48in_placeE,(_ZN39_INTERNAL_1308782b_4_k_cu_ec21f986_50604cuda3std6ranges3__45__cpo9iter_moveE - _ZN39_INTERNAL_1308782b_4_k_cu_ec21f986_50604cuda3std3__48in_placeE)
_ZN39_INTERNAL_1308782b_4_k_cu_ec21f986_50604cuda3std3__48in_placeE:
	.zero		1
	.type		_ZN39_INTERNAL_1308782b_4_k_cu_ec21f986_50604cuda3std6ranges3__45__cpo9iter_moveE,@object
	.size		_ZN39_INTERNAL_1308782b_4_k_cu_ec21f986_50604cuda3std6ranges3__45__cpo9iter_moveE,(_ZN39_INTERNAL_1308782b_4_k_cu_ec21f986_50604cuda3std3__45__cpo5beginE - _ZN39_INTERNAL_1308782b_4_k_cu_ec21f986_50604cuda3std6ranges3__45__cpo9iter_moveE)
_ZN39_INTERNAL_1308782b_4_k_cu_ec21f986_50604cuda3std6ranges3__45__cpo9iter_moveE:
	.zero		1
	.type		_ZN39_INTERNAL_1308782b_4_k_cu_ec21f986_50604cuda3std3__45__cpo5beginE,@object
	.size		_ZN39_INTERNAL_1308782b_4_k_cu_ec21f986_50604cuda3std3__45__cpo5beginE,(_ZN39_INTERNAL_1308782b_4_k_cu_ec21f986_50604cuda3std3__441_GLOBAL__N__1308782b_4_k_cu_ec21f986_50606ignoreE - _ZN39_INTERNAL_1308782b_4_k_cu_ec21f986_50604cuda3std3__45__cpo5beginE)
_ZN39_INTERNAL_1308782b_4_k_cu_ec21f986_50604cuda3std3__45__cpo5beginE:
	.zero		1
	.type		_ZN39_INTERNAL_1308782b_4_k_cu_ec21f986_50604cuda3std3__441_GLOBAL__N__1308782b_4_k_cu_ec21f986_50606ignoreE,@object
	.size		_ZN39_INTERNAL_1308782b_4_k_cu_ec21f986_50604cuda3std3__441_GLOBAL__N__1308782b_4_k_cu_ec21f986_50606ignoreE,(_ZN39_INTERNAL_1308782b_4_k_cu_ec21f986_50604cute7productE - _ZN39_INTERNAL_1308782b_4_k_cu_ec21f986_50604cuda3std3__441_GLOBAL__N__1308782b_4_k_cu_ec21f986_50606ignoreE)
_ZN39_INTERNAL_1308782b_4_k_cu_ec21f986_50604cuda3std3__441_GLOBAL__N__1308782b_4_k_cu_ec21f986_50606ignoreE:
	.zero		1
	.type		_ZN39_INTERNAL_1308782b_4_k_cu_ec21f986_50604cute7productE,@object
	.size		_ZN39_INTERNAL_1308782b_4_k_cu_ec21f986_50604cute7productE,(_ZN39_INTERNAL_1308782b_4_k_cu_ec21f986_50604cuda3std3__45__cpo3endE - _ZN39_INTERNAL_1308782b_4_k_cu_ec21f986_50604cute7productE)
_ZN39_INTERNAL_1308782b_4_k_cu_ec21f986_50604cute7productE:
	.zero		1
	.type		_ZN39_INTERNAL_1308782b_4_k_cu_ec21f986_50604cuda3std3__45__cpo3endE,@object
	.size		_ZN39_INTERNAL_1308782b_4_k_cu_ec21f986_50604cuda3std3__45__cpo3endE,(_ZN39_INTERNAL_1308782b_4_k_cu_ec21f986_50604cuda3std3__419piecewise_constructE - _ZN39_INTERNAL_1308782b_4_k_cu_ec21f986_50604cuda3std3__45__cpo3endE)
_ZN39_INTERNAL_1308782b_4_k_cu_ec21f986_50604cuda3std3__45__cpo3endE:
	.zero		1
	.type		_ZN39_INTERNAL_1308782b_4_k_cu_ec21f986_50604cuda3std3__419piecewise_constructE,@object
	.size		_ZN39_INTERNAL_1308782b_4_k_cu_ec21f986_50604cuda3std3__419piecewise_constructE,(_ZN39_INTERNAL_1308782b_4_k_cu_ec21f986_50604cuda3std3__45__cpo4cendE - _ZN39_INTERNAL_1308782b_4_k_cu_ec21f986_50604cuda3std3__419piecewise_constructE)
_ZN39_INTERNAL_1308782b_4_k_cu_ec21f986_50604cuda3std3__419piecewise_constructE:
	.zero		1
	.type		_ZN39_INTERNAL_1308782b_4_k_cu_ec21f986_50604cuda3std3__45__cpo4cendE,@object
	.size		_ZN39_INTERNAL_1308782b_4_k_cu_ec21f986_50604cuda3std3__45__cpo4cendE,(_ZN39_INTERNAL_1308782b_4_k_cu_ec21f986_50604cuda3std6ranges3__45__cpo4swapE - _ZN39_INTERNAL_1308782b_4_k_cu_ec21f986_50604cuda3std3__45__cpo4cendE)
_ZN39_INTERNAL_1308782b_4_k_cu_ec21f986_50604cuda3std3__45__cpo4cendE:
	.zero		1
	.type		_ZN39_INTERNAL_1308782b_4_k_cu_ec21f986_50604cuda3std6ranges3__45__cpo4swapE,@object
	.size		_ZN39_INTERNAL_1308782b_4_k_cu_ec21f986_50604cuda3std6ranges3__45__cpo4swapE,(.L_8 - _ZN39_INTERNAL_1308782b_4_k_cu_ec21f986_50604cuda3std6ranges3__45__cpo4swapE)
_ZN39_INTERNAL_1308782b_4_k_cu_ec21f986_50604cuda3std6ranges3__45__cpo4swapE:
	.zero		1
.L_8:


//--------------------- .nv.constant0._ZN7cutlass13device_kernelINS_4gemm6kernel13GemmUniversalIN4cute5tupleIJiiiiEEENS1_10collective13CollectiveMmaINS1_34MainloopSm90TmaGmmaWarpSpecializedILi11ENS5_IJNS4_1CILi2EEESB_NSA_ILi1EEEEEENS1_35KernelTmaWarpSpecializedCooperativeEEENS5_IJNSA_ILi256EEENSA_ILi64EEESH_EEEaNS5_IJlSC_lEEEaSJ_NS4_8TiledMMAINS4_8MMA_AtomIJNS4_4SM904GMMA26MMA_64x64x32_S32S8S8_SS_TNEEEENS4_6LayoutINS5_IJSB_SC_SC_EEENS5_IJSC_NSA_ILi0EEESS_EEEEENS5_IJNS4_10UnderscoreESV_SV_EEEEENS4_23SM90_TMA_LOAD_MULTICASTENS4_14ComposedLayoutINS4_7SwizzleILi2ELi4ELi3EEENS4_18smem_ptr_flag_bitsILi8EEENSQ_INS5_IJNSA_ILi8EEESH_EEENS5_IJSH_SC_EEEEEEEvNS4_8identityESY_S18_vS19_EENS_8epilogue10collective6detail29Sm90TmaWarpSpecializedAdapterINS1C_15DefaultEpilogueIaSJ_SJ_NS1B_6thread17LinearCombinationIaLi1EiiLNS1G_9ScaleType4KindE0ELNS_15FloatRoundStyleE2EaEENS1_15EpilogueDefaultEEEEEvvEEEEvNT_6ParamsE --------------------------
	.section	.nv.constant0._ZN7cutlass13device_kernelINS_4gemm6kernel13GemmUniversalIN4cute5tupleIJiiiiEEENS1_10collective13CollectiveMmaINS1_34MainloopSm90TmaGmmaWarpSpecializedILi11ENS5_IJNS4_1CILi2EEESB_NSA_ILi1EEEEEENS1_35KernelTmaWarpSpecializedCooperativeEEENS5_IJNSA_ILi256EEENSA_ILi64EEESH_EEEaNS5_IJlSC_lEEEaSJ_NS4_8TiledMMAINS4_8MMA_AtomIJNS4_4SM904GMMA26MMA_64x64x32_S32S8S8_SS_TNEEEENS4_6LayoutINS5_IJSB_SC_SC_EEENS5_IJSC_NSA_ILi0EEESS_EEEEENS5_IJNS4_10UnderscoreESV_SV_EEEEENS4_23SM90_TMA_LOAD_MULTICASTENS4_14ComposedLayoutINS4_7SwizzleILi2ELi4ELi3EEENS4_18smem_ptr_flag_bitsILi8EEENSQ_INS5_IJNSA_ILi8EEESH_EEENS5_IJSH_SC_EEEEEEEvNS4_8identityESY_S18_vS19_EENS_8epilogue10collective6detail29Sm90TmaWarpSpecializedAdapterINS1C_15DefaultEpilogueIaSJ_SJ_NS1B_6thread17LinearCombinationIaLi1EiiLNS1G_9ScaleType4KindE0ELNS_15FloatRoundStyleE2EaEENS1_15EpilogueDefaultEEEEEvvEEEEvNT_6ParamsE,"a",@progbits
	.sectionflags	@""
	.align	4
.nv.constant0._ZN7cutlass13device_kernelINS_4gemm6kernel13GemmUniversalIN4cute5tupleIJiiiiEEENS1_10collective13CollectiveMmaINS1_34MainloopSm90TmaGmmaWarpSpecializedILi11ENS5_IJNS4_1CILi2EEESB_NSA_ILi1EEEEEENS1_35KernelTmaWarpSpecializedCooperativeEEENS5_IJNSA_ILi256EEENSA_ILi64EEESH_EEEaNS5_IJlSC_lEEEaSJ_NS4_8TiledMMAINS4_8MMA_AtomIJNS4_4SM904GMMA26MMA_64x64x32_S32S8S8_SS_TNEEEENS4_6LayoutINS5_IJSB_SC_SC_EEENS5_IJSC_NSA_ILi0EEESS_EEEEENS5_IJNS4_10UnderscoreESV_SV_EEEEENS4_23SM90_TMA_LOAD_MULTICASTENS4_14ComposedLayoutINS4_7SwizzleILi2ELi4ELi3EEENS4_18smem_ptr_flag_bitsILi8EEENSQ_INS5_IJNSA_ILi8EEESH_EEENS5_IJSH_SC_EEEEEEEvNS4_8identityESY_S18_vS19_EENS_8epilogue10collective6detail29Sm90TmaWarpSpecializedAdapterINS1C_15DefaultEpilogueIaSJ_SJ_NS1B_6thread17LinearCombinationIaLi1EiiLNS1G_9ScaleType4KindE0ELNS_15FloatRoundStyleE2EaEENS1_15EpilogueDefaultEEEEEvvEEEEvNT_6ParamsE:
	.zero		1664


//--------------------- SYMBOLS --------------------------

	.type		.nv.reservedSmem.offset0,@object
	.size		.nv.reservedSmem.offset0,0x4
	.type		__assertfail,@function
